//
// Generated by NVIDIA NVVM Compiler
//
// Compiler Build ID: CL-36424714
// Cuda compilation tools, release 13.0, V13.0.88
// Based on NVVM 20.0.0
//

.version 9.0
.target sm_100
.address_size 64

	// .globl	_Z9tspKernelPiiS_S_i
.global .align 4 .b8 precalc_xorwow_matrix[102400];
.global .align 4 .b8 precalc_xorwow_offset_matrix[102400];
.global .align 4 .b8 mrg32k3aM1[2304];
.global .align 4 .b8 mrg32k3aM2[2304];
.global .align 4 .b8 mrg32k3aM1SubSeq[2016];
.global .align 4 .b8 mrg32k3aM2SubSeq[2016];
.global .align 4 .b8 mrg32k3aM1Seq[2304];
.global .align 4 .b8 mrg32k3aM2Seq[2304];
.const .align 8 .b8 __cr_lgamma_table[72];

.visible .entry _Z9tspKernelPiiS_S_i(
	.param .u64 .ptr .align 1 _Z9tspKernelPiiS_S_i_param_0,
	.param .u32 _Z9tspKernelPiiS_S_i_param_1,
	.param .u64 .ptr .align 1 _Z9tspKernelPiiS_S_i_param_2,
	.param .u64 .ptr .align 1 _Z9tspKernelPiiS_S_i_param_3,
	.param .u32 _Z9tspKernelPiiS_S_i_param_4
)
{
	.local .align 16 .b8 	__local_depot0[9056];
	.reg .b64 	%SP;
	.reg .b64 	%SPL;
	.reg .pred 	%p<163>;
	.reg .b16 	%rs<13>;
	.reg .b32 	%r<1771>;
	.reg .b64 	%rd<181>;

	mov.u64 	%SPL, __local_depot0;
	ld.param.u64 	%rd25, [_Z9tspKernelPiiS_S_i_param_0];
	ld.param.u32 	%r728, [_Z9tspKernelPiiS_S_i_param_1];
	ld.param.u64 	%rd26, [_Z9tspKernelPiiS_S_i_param_2];
	ld.param.u64 	%rd27, [_Z9tspKernelPiiS_S_i_param_3];
	ld.param.u32 	%r729, [_Z9tspKernelPiiS_S_i_param_4];
	cvta.to.global.u64 	%rd1, %rd27;
	cvta.to.global.u64 	%rd2, %rd26;
	cvta.to.global.u64 	%rd3, %rd25;
	add.u64 	%rd4, %SPL, 0;
	add.u64 	%rd5, %SPL, 1000;
	add.u64 	%rd6, %SPL, 5008;
	add.u64 	%rd7, %SPL, 9008;
	mov.u32 	%r730, %tid.x;
	mov.u32 	%r731, %ctaid.x;
	mov.u32 	%r732, %ntid.x;
	mad.lo.s32 	%r1, %r731, %r732, %r730;
	setp.ge.s32 	%p15, %r1, %r729;
	@%p15 bra 	$L__BB0_189;
	setp.lt.s32 	%p16, %r728, 1;
	@%p16 bra 	$L__BB0_14;
	and.b32  	%r2, %r728, 15;
	setp.lt.u32 	%p17, %r728, 16;
	mov.b32 	%r1391, 0;
	@%p17 bra 	$L__BB0_5;
	and.b32  	%r1391, %r728, 2147483632;
	mov.b32 	%r1389, 0;
$L__BB0_4:
	.pragma "nounroll";
	cvt.u64.u32 	%rd32, %r1389;
	add.s64 	%rd33, %rd4, %rd32;
	mul.wide.u32 	%rd34, %r1389, 4;
	add.s64 	%rd35, %rd6, %rd34;
	add.s32 	%r735, %r1389, 1;
	add.s32 	%r736, %r1389, 2;
	add.s32 	%r737, %r1389, 3;
	st.local.v4.u32 	[%rd35], {%r1389, %r735, %r736, %r737};
	add.s32 	%r738, %r1389, 4;
	add.s32 	%r739, %r1389, 5;
	add.s32 	%r740, %r1389, 6;
	add.s32 	%r741, %r1389, 7;
	mov.b32 	%r742, 0;
	st.local.v2.b32 	[%rd33], {%r742, %r742};
	st.local.v4.u32 	[%rd35+16], {%r738, %r739, %r740, %r741};
	add.s32 	%r743, %r1389, 8;
	add.s32 	%r744, %r1389, 9;
	add.s32 	%r745, %r1389, 10;
	add.s32 	%r746, %r1389, 11;
	st.local.v4.u32 	[%rd35+32], {%r743, %r744, %r745, %r746};
	add.s32 	%r747, %r1389, 12;
	add.s32 	%r748, %r1389, 13;
	add.s32 	%r749, %r1389, 14;
	add.s32 	%r750, %r1389, 15;
	st.local.v2.b32 	[%rd33+8], {%r742, %r742};
	st.local.v4.u32 	[%rd35+48], {%r747, %r748, %r749, %r750};
	add.s32 	%r1389, %r1389, 16;
	setp.ne.s32 	%p18, %r1389, %r1391;
	@%p18 bra 	$L__BB0_4;
$L__BB0_5:
	setp.eq.s32 	%p19, %r2, 0;
	@%p19 bra 	$L__BB0_14;
	and.b32  	%r7, %r728, 7;
	setp.lt.u32 	%p20, %r2, 8;
	@%p20 bra 	$L__BB0_8;
	cvt.u64.u32 	%rd36, %r1391;
	add.s64 	%rd37, %rd4, %rd36;
	mov.b16 	%rs1, 0;
	st.local.u8 	[%rd37], %rs1;
	mul.wide.u32 	%rd38, %r1391, 4;
	add.s64 	%rd39, %rd6, %rd38;
	st.local.u32 	[%rd39], %r1391;
	add.s32 	%r751, %r1391, 1;
	st.local.u8 	[%rd37+1], %rs1;
	st.local.u32 	[%rd39+4], %r751;
	add.s32 	%r752, %r1391, 2;
	st.local.u8 	[%rd37+2], %rs1;
	st.local.u32 	[%rd39+8], %r752;
	add.s32 	%r753, %r1391, 3;
	st.local.u8 	[%rd37+3], %rs1;
	st.local.u32 	[%rd39+12], %r753;
	add.s32 	%r754, %r1391, 4;
	st.local.u8 	[%rd37+4], %rs1;
	st.local.u32 	[%rd39+16], %r754;
	add.s32 	%r755, %r1391, 5;
	st.local.u8 	[%rd37+5], %rs1;
	st.local.u32 	[%rd39+20], %r755;
	add.s32 	%r756, %r1391, 6;
	st.local.u8 	[%rd37+6], %rs1;
	st.local.u32 	[%rd39+24], %r756;
	add.s32 	%r757, %r1391, 7;
	st.local.u8 	[%rd37+7], %rs1;
	st.local.u32 	[%rd39+28], %r757;
	add.s32 	%r1391, %r1391, 8;
$L__BB0_8:
	setp.eq.s32 	%p21, %r7, 0;
	@%p21 bra 	$L__BB0_14;
	and.b32  	%r10, %r728, 3;
	setp.lt.u32 	%p22, %r7, 4;
	@%p22 bra 	$L__BB0_11;
	cvt.u64.u32 	%rd40, %r1391;
	add.s64 	%rd41, %rd4, %rd40;
	mov.b16 	%rs2, 0;
	st.local.u8 	[%rd41], %rs2;
	mul.wide.u32 	%rd42, %r1391, 4;
	add.s64 	%rd43, %rd6, %rd42;
	st.local.u32 	[%rd43], %r1391;
	add.s32 	%r758, %r1391, 1;
	st.local.u8 	[%rd41+1], %rs2;
	st.local.u32 	[%rd43+4], %r758;
	add.s32 	%r759, %r1391, 2;
	st.local.u8 	[%rd41+2], %rs2;
	st.local.u32 	[%rd43+8], %r759;
	add.s32 	%r760, %r1391, 3;
	st.local.u8 	[%rd41+3], %rs2;
	st.local.u32 	[%rd43+12], %r760;
	add.s32 	%r1391, %r1391, 4;
$L__BB0_11:
	setp.eq.s32 	%p23, %r10, 0;
	@%p23 bra 	$L__BB0_14;
	mov.b32 	%r1394, 0;
$L__BB0_13:
	.pragma "nounroll";
	cvt.u64.u32 	%rd44, %r1391;
	add.s64 	%rd45, %rd4, %rd44;
	mov.b16 	%rs3, 0;
	st.local.u8 	[%rd45], %rs3;
	mul.wide.u32 	%rd46, %r1391, 4;
	add.s64 	%rd47, %rd6, %rd46;
	st.local.u32 	[%rd47], %r1391;
	add.s32 	%r1391, %r1391, 1;
	add.s32 	%r1394, %r1394, 1;
	setp.ne.s32 	%p24, %r1394, %r10;
	@%p24 bra 	$L__BB0_13;
$L__BB0_14:
	mov.b16 	%rs4, 1;
	st.local.u8 	[%rd4], %rs4;
	mov.b32 	%r762, 0;
	st.local.u32 	[%rd5], %r762;
	// begin inline asm
	mov.u64 	%rd48, %clock64;
	// end inline asm
	cvt.s64.s32 	%rd8, %r1;
	cvt.u32.u64 	%r763, %rd48;
	xor.b32  	%r764, %r763, -1429050551;
	mul.lo.s32 	%r765, %r764, 1099087573;
	{ .reg .b32 tmp; mov.b64 {tmp, %r766}, %rd48; }
	xor.b32  	%r767, %r766, -136515619;
	mul.lo.s32 	%r768, %r767, -1703105765;
	add.s32 	%r769, %r765, %r768;
	add.s32 	%r1744, %r769, 6615241;
	add.s32 	%r1417, %r765, 123456789;
	st.local.v2.u32 	[%rd7], {%r1744, %r1417};
	xor.b32  	%r1416, %r765, 362436069;
	add.s32 	%r1415, %r768, 521288629;
	st.local.v2.u32 	[%rd7+8], {%r1416, %r1415};
	xor.b32  	%r1414, %r768, 88675123;
	add.s32 	%r1413, %r765, 5783321;
	st.local.v2.u32 	[%rd7+16], {%r1414, %r1413};
	setp.eq.s32 	%p25, %r1, 0;
	@%p25 bra 	$L__BB0_129;
	mov.b32 	%r1400, 0;
	mov.u64 	%rd178, %rd8;
$L__BB0_16:
	mov.u64 	%rd9, %rd178;
	and.b64  	%rd10, %rd9, 3;
	setp.eq.s64 	%p26, %rd10, 0;
	@%p26 bra 	$L__BB0_128;
	mul.wide.u32 	%rd49, %r1400, 3200;
	mov.u64 	%rd50, precalc_xorwow_matrix;
	add.s64 	%rd11, %rd50, %rd49;
	mov.b32 	%r1413, 0;
	mov.u32 	%r1414, %r1413;
	mov.u32 	%r1415, %r1413;
	mov.u32 	%r1416, %r1413;
	mov.u32 	%r1417, %r1413;
	mov.u32 	%r1406, %r1413;
$L__BB0_18:
	mul.wide.u32 	%rd51, %r1406, 4;
	add.s64 	%rd52, %rd7, %rd51;
	ld.local.u32 	%r35, [%rd52+4];
	shl.b32 	%r36, %r1406, 5;
	mov.b32 	%r1412, 0;
$L__BB0_19:
	.pragma "nounroll";
	shr.u32 	%r773, %r35, %r1412;
	and.b32  	%r774, %r773, 1;
	setp.eq.b32 	%p27, %r774, 1;
	not.pred 	%p28, %p27;
	add.s32 	%r775, %r36, %r1412;
	mul.lo.s32 	%r776, %r775, 5;
	mul.wide.u32 	%rd53, %r776, 4;
	add.s64 	%rd12, %rd11, %rd53;
	@%p28 bra 	$L__BB0_21;
	ld.global.u32 	%r777, [%rd12];
	xor.b32  	%r1417, %r1417, %r777;
	ld.global.u32 	%r778, [%rd12+4];
	xor.b32  	%r1416, %r1416, %r778;
	ld.global.u32 	%r779, [%rd12+8];
	xor.b32  	%r1415, %r1415, %r779;
	ld.global.u32 	%r780, [%rd12+12];
	xor.b32  	%r1414, %r1414, %r780;
	ld.global.u32 	%r781, [%rd12+16];
	xor.b32  	%r1413, %r1413, %r781;
$L__BB0_21:
	and.b32  	%r783, %r773, 2;
	setp.eq.s32 	%p29, %r783, 0;
	@%p29 bra 	$L__BB0_23;
	ld.global.u32 	%r784, [%rd12+20];
	xor.b32  	%r1417, %r1417, %r784;
	ld.global.u32 	%r785, [%rd12+24];
	xor.b32  	%r1416, %r1416, %r785;
	ld.global.u32 	%r786, [%rd12+28];
	xor.b32  	%r1415, %r1415, %r786;
	ld.global.u32 	%r787, [%rd12+32];
	xor.b32  	%r1414, %r1414, %r787;
	ld.global.u32 	%r788, [%rd12+36];
	xor.b32  	%r1413, %r1413, %r788;
$L__BB0_23:
	and.b32  	%r790, %r773, 4;
	setp.eq.s32 	%p30, %r790, 0;
	@%p30 bra 	$L__BB0_25;
	ld.global.u32 	%r791, [%rd12+40];
	xor.b32  	%r1417, %r1417, %r791;
	ld.global.u32 	%r792, [%rd12+44];
	xor.b32  	%r1416, %r1416, %r792;
	ld.global.u32 	%r793, [%rd12+48];
	xor.b32  	%r1415, %r1415, %r793;
	ld.global.u32 	%r794, [%rd12+52];
	xor.b32  	%r1414, %r1414, %r794;
	ld.global.u32 	%r795, [%rd12+56];
	xor.b32  	%r1413, %r1413, %r795;
$L__BB0_25:
	and.b32  	%r797, %r773, 8;
	setp.eq.s32 	%p31, %r797, 0;
	@%p31 bra 	$L__BB0_27;
	ld.global.u32 	%r798, [%rd12+60];
	xor.b32  	%r1417, %r1417, %r798;
	ld.global.u32 	%r799, [%rd12+64];
	xor.b32  	%r1416, %r1416, %r799;
	ld.global.u32 	%r800, [%rd12+68];
	xor.b32  	%r1415, %r1415, %r800;
	ld.global.u32 	%r801, [%rd12+72];
	xor.b32  	%r1414, %r1414, %r801;
	ld.global.u32 	%r802, [%rd12+76];
	xor.b32  	%r1413, %r1413, %r802;
$L__BB0_27:
	and.b32  	%r804, %r773, 16;
	setp.eq.s32 	%p32, %r804, 0;
	@%p32 bra 	$L__BB0_29;
	ld.global.u32 	%r805, [%rd12+80];
	xor.b32  	%r1417, %r1417, %r805;
	ld.global.u32 	%r806, [%rd12+84];
	xor.b32  	%r1416, %r1416, %r806;
	ld.global.u32 	%r807, [%rd12+88];
	xor.b32  	%r1415, %r1415, %r807;
	ld.global.u32 	%r808, [%rd12+92];
	xor.b32  	%r1414, %r1414, %r808;
	ld.global.u32 	%r809, [%rd12+96];
	xor.b32  	%r1413, %r1413, %r809;
$L__BB0_29:
	and.b32  	%r811, %r773, 32;
	setp.eq.s32 	%p33, %r811, 0;
	@%p33 bra 	$L__BB0_31;
	ld.global.u32 	%r812, [%rd12+100];
	xor.b32  	%r1417, %r1417, %r812;
	ld.global.u32 	%r813, [%rd12+104];
	xor.b32  	%r1416, %r1416, %r813;
	ld.global.u32 	%r814, [%rd12+108];
	xor.b32  	%r1415, %r1415, %r814;
	ld.global.u32 	%r815, [%rd12+112];
	xor.b32  	%r1414, %r1414, %r815;
	ld.global.u32 	%r816, [%rd12+116];
	xor.b32  	%r1413, %r1413, %r816;
$L__BB0_31:
	and.b32  	%r818, %r773, 64;
	setp.eq.s32 	%p34, %r818, 0;
	@%p34 bra 	$L__BB0_33;
	ld.global.u32 	%r819, [%rd12+120];
	xor.b32  	%r1417, %r1417, %r819;
	ld.global.u32 	%r820, [%rd12+124];
	xor.b32  	%r1416, %r1416, %r820;
	ld.global.u32 	%r821, [%rd12+128];
	xor.b32  	%r1415, %r1415, %r821;
	ld.global.u32 	%r822, [%rd12+132];
	xor.b32  	%r1414, %r1414, %r822;
	ld.global.u32 	%r823, [%rd12+136];
	xor.b32  	%r1413, %r1413, %r823;
$L__BB0_33:
	and.b32  	%r825, %r773, 128;
	setp.eq.s32 	%p35, %r825, 0;
	@%p35 bra 	$L__BB0_35;
	ld.global.u32 	%r826, [%rd12+140];
	xor.b32  	%r1417, %r1417, %r826;
	ld.global.u32 	%r827, [%rd12+144];
	xor.b32  	%r1416, %r1416, %r827;
	ld.global.u32 	%r828, [%rd12+148];
	xor.b32  	%r1415, %r1415, %r828;
	ld.global.u32 	%r829, [%rd12+152];
	xor.b32  	%r1414, %r1414, %r829;
	ld.global.u32 	%r830, [%rd12+156];
	xor.b32  	%r1413, %r1413, %r830;
$L__BB0_35:
	and.b32  	%r832, %r773, 256;
	setp.eq.s32 	%p36, %r832, 0;
	@%p36 bra 	$L__BB0_37;
	ld.global.u32 	%r833, [%rd12+160];
	xor.b32  	%r1417, %r1417, %r833;
	ld.global.u32 	%r834, [%rd12+164];
	xor.b32  	%r1416, %r1416, %r834;
	ld.global.u32 	%r835, [%rd12+168];
	xor.b32  	%r1415, %r1415, %r835;
	ld.global.u32 	%r836, [%rd12+172];
	xor.b32  	%r1414, %r1414, %r836;
	ld.global.u32 	%r837, [%rd12+176];
	xor.b32  	%r1413, %r1413, %r837;
$L__BB0_37:
	and.b32  	%r839, %r773, 512;
	setp.eq.s32 	%p37, %r839, 0;
	@%p37 bra 	$L__BB0_39;
	ld.global.u32 	%r840, [%rd12+180];
	xor.b32  	%r1417, %r1417, %r840;
	ld.global.u32 	%r841, [%rd12+184];
	xor.b32  	%r1416, %r1416, %r841;
	ld.global.u32 	%r842, [%rd12+188];
	xor.b32  	%r1415, %r1415, %r842;
	ld.global.u32 	%r843, [%rd12+192];
	xor.b32  	%r1414, %r1414, %r843;
	ld.global.u32 	%r844, [%rd12+196];
	xor.b32  	%r1413, %r1413, %r844;
$L__BB0_39:
	and.b32  	%r846, %r773, 1024;
	setp.eq.s32 	%p38, %r846, 0;
	@%p38 bra 	$L__BB0_41;
	ld.global.u32 	%r847, [%rd12+200];
	xor.b32  	%r1417, %r1417, %r847;
	ld.global.u32 	%r848, [%rd12+204];
	xor.b32  	%r1416, %r1416, %r848;
	ld.global.u32 	%r849, [%rd12+208];
	xor.b32  	%r1415, %r1415, %r849;
	ld.global.u32 	%r850, [%rd12+212];
	xor.b32  	%r1414, %r1414, %r850;
	ld.global.u32 	%r851, [%rd12+216];
	xor.b32  	%r1413, %r1413, %r851;
$L__BB0_41:
	and.b32  	%r853, %r773, 2048;
	setp.eq.s32 	%p39, %r853, 0;
	@%p39 bra 	$L__BB0_43;
	ld.global.u32 	%r854, [%rd12+220];
	xor.b32  	%r1417, %r1417, %r854;
	ld.global.u32 	%r855, [%rd12+224];
	xor.b32  	%r1416, %r1416, %r855;
	ld.global.u32 	%r856, [%rd12+228];
	xor.b32  	%r1415, %r1415, %r856;
	ld.global.u32 	%r857, [%rd12+232];
	xor.b32  	%r1414, %r1414, %r857;
	ld.global.u32 	%r858, [%rd12+236];
	xor.b32  	%r1413, %r1413, %r858;
$L__BB0_43:
	and.b32  	%r860, %r773, 4096;
	setp.eq.s32 	%p40, %r860, 0;
	@%p40 bra 	$L__BB0_45;
	ld.global.u32 	%r861, [%rd12+240];
	xor.b32  	%r1417, %r1417, %r861;
	ld.global.u32 	%r862, [%rd12+244];
	xor.b32  	%r1416, %r1416, %r862;
	ld.global.u32 	%r863, [%rd12+248];
	xor.b32  	%r1415, %r1415, %r863;
	ld.global.u32 	%r864, [%rd12+252];
	xor.b32  	%r1414, %r1414, %r864;
	ld.global.u32 	%r865, [%rd12+256];
	xor.b32  	%r1413, %r1413, %r865;
$L__BB0_45:
	and.b32  	%r867, %r773, 8192;
	setp.eq.s32 	%p41, %r867, 0;
	@%p41 bra 	$L__BB0_47;
	ld.global.u32 	%r868, [%rd12+260];
	xor.b32  	%r1417, %r1417, %r868;
	ld.global.u32 	%r869, [%rd12+264];
	xor.b32  	%r1416, %r1416, %r869;
	ld.global.u32 	%r870, [%rd12+268];
	xor.b32  	%r1415, %r1415, %r870;
	ld.global.u32 	%r871, [%rd12+272];
	xor.b32  	%r1414, %r1414, %r871;
	ld.global.u32 	%r872, [%rd12+276];
	xor.b32  	%r1413, %r1413, %r872;
$L__BB0_47:
	and.b32  	%r874, %r773, 16384;
	setp.eq.s32 	%p42, %r874, 0;
	@%p42 bra 	$L__BB0_49;
	ld.global.u32 	%r875, [%rd12+280];
	xor.b32  	%r1417, %r1417, %r875;
	ld.global.u32 	%r876, [%rd12+284];
	xor.b32  	%r1416, %r1416, %r876;
	ld.global.u32 	%r877, [%rd12+288];
	xor.b32  	%r1415, %r1415, %r877;
	ld.global.u32 	%r878, [%rd12+292];
	xor.b32  	%r1414, %r1414, %r878;
	ld.global.u32 	%r879, [%rd12+296];
	xor.b32  	%r1413, %r1413, %r879;
$L__BB0_49:
	and.b32  	%r881, %r773, 32768;
	setp.eq.s32 	%p43, %r881, 0;
	@%p43 bra 	$L__BB0_51;
	ld.global.u32 	%r882, [%rd12+300];
	xor.b32  	%r1417, %r1417, %r882;
	ld.global.u32 	%r883, [%rd12+304];
	xor.b32  	%r1416, %r1416, %r883;
	ld.global.u32 	%r884, [%rd12+308];
	xor.b32  	%r1415, %r1415, %r884;
	ld.global.u32 	%r885, [%rd12+312];
	xor.b32  	%r1414, %r1414, %r885;
	ld.global.u32 	%r886, [%rd12+316];
	xor.b32  	%r1413, %r1413, %r886;
$L__BB0_51:
	add.s32 	%r1412, %r1412, 16;
	setp.ne.s32 	%p44, %r1412, 32;
	@%p44 bra 	$L__BB0_19;
	mad.lo.s32 	%r887, %r1406, -31, %r36;
	add.s32 	%r1406, %r887, 1;
	setp.ne.s32 	%p45, %r1406, 5;
	@%p45 bra 	$L__BB0_18;
	st.local.u32 	[%rd7+4], %r1417;
	st.local.v2.u32 	[%rd7+8], {%r1416, %r1415};
	st.local.v2.u32 	[%rd7+16], {%r1414, %r1413};
	setp.eq.s64 	%p46, %rd10, 1;
	@%p46 bra 	$L__BB0_128;
	mov.b32 	%r1413, 0;
	mov.u32 	%r1414, %r1413;
	mov.u32 	%r1415, %r1413;
	mov.u32 	%r1416, %r1413;
	mov.u32 	%r1417, %r1413;
	mov.u32 	%r1498, %r1413;
$L__BB0_55:
	mul.wide.u32 	%rd54, %r1498, 4;
	add.s64 	%rd55, %rd7, %rd54;
	ld.local.u32 	%r211, [%rd55+4];
	shl.b32 	%r212, %r1498, 5;
	mov.b32 	%r1504, 0;
$L__BB0_56:
	.pragma "nounroll";
	shr.u32 	%r890, %r211, %r1504;
	and.b32  	%r891, %r890, 1;
	setp.eq.b32 	%p47, %r891, 1;
	not.pred 	%p48, %p47;
	add.s32 	%r892, %r212, %r1504;
	mul.lo.s32 	%r893, %r892, 5;
	mul.wide.u32 	%rd56, %r893, 4;
	add.s64 	%rd13, %rd11, %rd56;
	@%p48 bra 	$L__BB0_58;
	ld.global.u32 	%r894, [%rd13];
	xor.b32  	%r1417, %r1417, %r894;
	ld.global.u32 	%r895, [%rd13+4];
	xor.b32  	%r1416, %r1416, %r895;
	ld.global.u32 	%r896, [%rd13+8];
	xor.b32  	%r1415, %r1415, %r896;
	ld.global.u32 	%r897, [%rd13+12];
	xor.b32  	%r1414, %r1414, %r897;
	ld.global.u32 	%r898, [%rd13+16];
	xor.b32  	%r1413, %r1413, %r898;
$L__BB0_58:
	and.b32  	%r900, %r890, 2;
	setp.eq.s32 	%p49, %r900, 0;
	@%p49 bra 	$L__BB0_60;
	ld.global.u32 	%r901, [%rd13+20];
	xor.b32  	%r1417, %r1417, %r901;
	ld.global.u32 	%r902, [%rd13+24];
	xor.b32  	%r1416, %r1416, %r902;
	ld.global.u32 	%r903, [%rd13+28];
	xor.b32  	%r1415, %r1415, %r903;
	ld.global.u32 	%r904, [%rd13+32];
	xor.b32  	%r1414, %r1414, %r904;
	ld.global.u32 	%r905, [%rd13+36];
	xor.b32  	%r1413, %r1413, %r905;
$L__BB0_60:
	and.b32  	%r907, %r890, 4;
	setp.eq.s32 	%p50, %r907, 0;
	@%p50 bra 	$L__BB0_62;
	ld.global.u32 	%r908, [%rd13+40];
	xor.b32  	%r1417, %r1417, %r908;
	ld.global.u32 	%r909, [%rd13+44];
	xor.b32  	%r1416, %r1416, %r909;
	ld.global.u32 	%r910, [%rd13+48];
	xor.b32  	%r1415, %r1415, %r910;
	ld.global.u32 	%r911, [%rd13+52];
	xor.b32  	%r1414, %r1414, %r911;
	ld.global.u32 	%r912, [%rd13+56];
	xor.b32  	%r1413, %r1413, %r912;
$L__BB0_62:
	and.b32  	%r914, %r890, 8;
	setp.eq.s32 	%p51, %r914, 0;
	@%p51 bra 	$L__BB0_64;
	ld.global.u32 	%r915, [%rd13+60];
	xor.b32  	%r1417, %r1417, %r915;
	ld.global.u32 	%r916, [%rd13+64];
	xor.b32  	%r1416, %r1416, %r916;
	ld.global.u32 	%r917, [%rd13+68];
	xor.b32  	%r1415, %r1415, %r917;
	ld.global.u32 	%r918, [%rd13+72];
	xor.b32  	%r1414, %r1414, %r918;
	ld.global.u32 	%r919, [%rd13+76];
	xor.b32  	%r1413, %r1413, %r919;
$L__BB0_64:
	and.b32  	%r921, %r890, 16;
	setp.eq.s32 	%p52, %r921, 0;
	@%p52 bra 	$L__BB0_66;
	ld.global.u32 	%r922, [%rd13+80];
	xor.b32  	%r1417, %r1417, %r922;
	ld.global.u32 	%r923, [%rd13+84];
	xor.b32  	%r1416, %r1416, %r923;
	ld.global.u32 	%r924, [%rd13+88];
	xor.b32  	%r1415, %r1415, %r924;
	ld.global.u32 	%r925, [%rd13+92];
	xor.b32  	%r1414, %r1414, %r925;
	ld.global.u32 	%r926, [%rd13+96];
	xor.b32  	%r1413, %r1413, %r926;
$L__BB0_66:
	and.b32  	%r928, %r890, 32;
	setp.eq.s32 	%p53, %r928, 0;
	@%p53 bra 	$L__BB0_68;
	ld.global.u32 	%r929, [%rd13+100];
	xor.b32  	%r1417, %r1417, %r929;
	ld.global.u32 	%r930, [%rd13+104];
	xor.b32  	%r1416, %r1416, %r930;
	ld.global.u32 	%r931, [%rd13+108];
	xor.b32  	%r1415, %r1415, %r931;
	ld.global.u32 	%r932, [%rd13+112];
	xor.b32  	%r1414, %r1414, %r932;
	ld.global.u32 	%r933, [%rd13+116];
	xor.b32  	%r1413, %r1413, %r933;
$L__BB0_68:
	and.b32  	%r935, %r890, 64;
	setp.eq.s32 	%p54, %r935, 0;
	@%p54 bra 	$L__BB0_70;
	ld.global.u32 	%r936, [%rd13+120];
	xor.b32  	%r1417, %r1417, %r936;
	ld.global.u32 	%r937, [%rd13+124];
	xor.b32  	%r1416, %r1416, %r937;
	ld.global.u32 	%r938, [%rd13+128];
	xor.b32  	%r1415, %r1415, %r938;
	ld.global.u32 	%r939, [%rd13+132];
	xor.b32  	%r1414, %r1414, %r939;
	ld.global.u32 	%r940, [%rd13+136];
	xor.b32  	%r1413, %r1413, %r940;
$L__BB0_70:
	and.b32  	%r942, %r890, 128;
	setp.eq.s32 	%p55, %r942, 0;
	@%p55 bra 	$L__BB0_72;
	ld.global.u32 	%r943, [%rd13+140];
	xor.b32  	%r1417, %r1417, %r943;
	ld.global.u32 	%r944, [%rd13+144];
	xor.b32  	%r1416, %r1416, %r944;
	ld.global.u32 	%r945, [%rd13+148];
	xor.b32  	%r1415, %r1415, %r945;
	ld.global.u32 	%r946, [%rd13+152];
	xor.b32  	%r1414, %r1414, %r946;
	ld.global.u32 	%r947, [%rd13+156];
	xor.b32  	%r1413, %r1413, %r947;
$L__BB0_72:
	and.b32  	%r949, %r890, 256;
	setp.eq.s32 	%p56, %r949, 0;
	@%p56 bra 	$L__BB0_74;
	ld.global.u32 	%r950, [%rd13+160];
	xor.b32  	%r1417, %r1417, %r950;
	ld.global.u32 	%r951, [%rd13+164];
	xor.b32  	%r1416, %r1416, %r951;
	ld.global.u32 	%r952, [%rd13+168];
	xor.b32  	%r1415, %r1415, %r952;
	ld.global.u32 	%r953, [%rd13+172];
	xor.b32  	%r1414, %r1414, %r953;
	ld.global.u32 	%r954, [%rd13+176];
	xor.b32  	%r1413, %r1413, %r954;
$L__BB0_74:
	and.b32  	%r956, %r890, 512;
	setp.eq.s32 	%p57, %r956, 0;
	@%p57 bra 	$L__BB0_76;
	ld.global.u32 	%r957, [%rd13+180];
	xor.b32  	%r1417, %r1417, %r957;
	ld.global.u32 	%r958, [%rd13+184];
	xor.b32  	%r1416, %r1416, %r958;
	ld.global.u32 	%r959, [%rd13+188];
	xor.b32  	%r1415, %r1415, %r959;
	ld.global.u32 	%r960, [%rd13+192];
	xor.b32  	%r1414, %r1414, %r960;
	ld.global.u32 	%r961, [%rd13+196];
	xor.b32  	%r1413, %r1413, %r961;
$L__BB0_76:
	and.b32  	%r963, %r890, 1024;
	setp.eq.s32 	%p58, %r963, 0;
	@%p58 bra 	$L__BB0_78;
	ld.global.u32 	%r964, [%rd13+200];
	xor.b32  	%r1417, %r1417, %r964;
	ld.global.u32 	%r965, [%rd13+204];
	xor.b32  	%r1416, %r1416, %r965;
	ld.global.u32 	%r966, [%rd13+208];
	xor.b32  	%r1415, %r1415, %r966;
	ld.global.u32 	%r967, [%rd13+212];
	xor.b32  	%r1414, %r1414, %r967;
	ld.global.u32 	%r968, [%rd13+216];
	xor.b32  	%r1413, %r1413, %r968;
$L__BB0_78:
	and.b32  	%r970, %r890, 2048;
	setp.eq.s32 	%p59, %r970, 0;
	@%p59 bra 	$L__BB0_80;
	ld.global.u32 	%r971, [%rd13+220];
	xor.b32  	%r1417, %r1417, %r971;
	ld.global.u32 	%r972, [%rd13+224];
	xor.b32  	%r1416, %r1416, %r972;
	ld.global.u32 	%r973, [%rd13+228];
	xor.b32  	%r1415, %r1415, %r973;
	ld.global.u32 	%r974, [%rd13+232];
	xor.b32  	%r1414, %r1414, %r974;
	ld.global.u32 	%r975, [%rd13+236];
	xor.b32  	%r1413, %r1413, %r975;
$L__BB0_80:
	and.b32  	%r977, %r890, 4096;
	setp.eq.s32 	%p60, %r977, 0;
	@%p60 bra 	$L__BB0_82;
	ld.global.u32 	%r978, [%rd13+240];
	xor.b32  	%r1417, %r1417, %r978;
	ld.global.u32 	%r979, [%rd13+244];
	xor.b32  	%r1416, %r1416, %r979;
	ld.global.u32 	%r980, [%rd13+248];
	xor.b32  	%r1415, %r1415, %r980;
	ld.global.u32 	%r981, [%rd13+252];
	xor.b32  	%r1414, %r1414, %r981;
	ld.global.u32 	%r982, [%rd13+256];
	xor.b32  	%r1413, %r1413, %r982;
$L__BB0_82:
	and.b32  	%r984, %r890, 8192;
	setp.eq.s32 	%p61, %r984, 0;
	@%p61 bra 	$L__BB0_84;
	ld.global.u32 	%r985, [%rd13+260];
	xor.b32  	%r1417, %r1417, %r985;
	ld.global.u32 	%r986, [%rd13+264];
	xor.b32  	%r1416, %r1416, %r986;
	ld.global.u32 	%r987, [%rd13+268];
	xor.b32  	%r1415, %r1415, %r987;
	ld.global.u32 	%r988, [%rd13+272];
	xor.b32  	%r1414, %r1414, %r988;
	ld.global.u32 	%r989, [%rd13+276];
	xor.b32  	%r1413, %r1413, %r989;
$L__BB0_84:
	and.b32  	%r991, %r890, 16384;
	setp.eq.s32 	%p62, %r991, 0;
	@%p62 bra 	$L__BB0_86;
	ld.global.u32 	%r992, [%rd13+280];
	xor.b32  	%r1417, %r1417, %r992;
	ld.global.u32 	%r993, [%rd13+284];
	xor.b32  	%r1416, %r1416, %r993;
	ld.global.u32 	%r994, [%rd13+288];
	xor.b32  	%r1415, %r1415, %r994;
	ld.global.u32 	%r995, [%rd13+292];
	xor.b32  	%r1414, %r1414, %r995;
	ld.global.u32 	%r996, [%rd13+296];
	xor.b32  	%r1413, %r1413, %r996;
$L__BB0_86:
	and.b32  	%r998, %r890, 32768;
	setp.eq.s32 	%p63, %r998, 0;
	@%p63 bra 	$L__BB0_88;
	ld.global.u32 	%r999, [%rd13+300];
	xor.b32  	%r1417, %r1417, %r999;
	ld.global.u32 	%r1000, [%rd13+304];
	xor.b32  	%r1416, %r1416, %r1000;
	ld.global.u32 	%r1001, [%rd13+308];
	xor.b32  	%r1415, %r1415, %r1001;
	ld.global.u32 	%r1002, [%rd13+312];
	xor.b32  	%r1414, %r1414, %r1002;
	ld.global.u32 	%r1003, [%rd13+316];
	xor.b32  	%r1413, %r1413, %r1003;
$L__BB0_88:
	add.s32 	%r1504, %r1504, 16;
	setp.ne.s32 	%p64, %r1504, 32;
	@%p64 bra 	$L__BB0_56;
	mad.lo.s32 	%r1004, %r1498, -31, %r212;
	add.s32 	%r1498, %r1004, 1;
	setp.ne.s32 	%p65, %r1498, 5;
	@%p65 bra 	$L__BB0_55;
	st.local.u32 	[%rd7+4], %r1417;
	st.local.v2.u32 	[%rd7+8], {%r1416, %r1415};
	st.local.v2.u32 	[%rd7+16], {%r1414, %r1413};
	setp.ne.s64 	%p66, %rd10, 3;
	@%p66 bra 	$L__BB0_128;
	mov.b32 	%r1413, 0;
	mov.u32 	%r1414, %r1413;
	mov.u32 	%r1415, %r1413;
	mov.u32 	%r1416, %r1413;
	mov.u32 	%r1417, %r1413;
	mov.u32 	%r1590, %r1413;
$L__BB0_92:
	mul.wide.u32 	%rd57, %r1590, 4;
	add.s64 	%rd58, %rd7, %rd57;
	ld.local.u32 	%r387, [%rd58+4];
	shl.b32 	%r388, %r1590, 5;
	mov.b32 	%r1596, 0;
$L__BB0_93:
	.pragma "nounroll";
	shr.u32 	%r1007, %r387, %r1596;
	and.b32  	%r1008, %r1007, 1;
	setp.eq.b32 	%p67, %r1008, 1;
	not.pred 	%p68, %p67;
	add.s32 	%r1009, %r388, %r1596;
	mul.lo.s32 	%r1010, %r1009, 5;
	mul.wide.u32 	%rd59, %r1010, 4;
	add.s64 	%rd14, %rd11, %rd59;
	@%p68 bra 	$L__BB0_95;
	ld.global.u32 	%r1011, [%rd14];
	xor.b32  	%r1417, %r1417, %r1011;
	ld.global.u32 	%r1012, [%rd14+4];
	xor.b32  	%r1416, %r1416, %r1012;
	ld.global.u32 	%r1013, [%rd14+8];
	xor.b32  	%r1415, %r1415, %r1013;
	ld.global.u32 	%r1014, [%rd14+12];
	xor.b32  	%r1414, %r1414, %r1014;
	ld.global.u32 	%r1015, [%rd14+16];
	xor.b32  	%r1413, %r1413, %r1015;
$L__BB0_95:
	and.b32  	%r1017, %r1007, 2;
	setp.eq.s32 	%p69, %r1017, 0;
	@%p69 bra 	$L__BB0_97;
	ld.global.u32 	%r1018, [%rd14+20];
	xor.b32  	%r1417, %r1417, %r1018;
	ld.global.u32 	%r1019, [%rd14+24];
	xor.b32  	%r1416, %r1416, %r1019;
	ld.global.u32 	%r1020, [%rd14+28];
	xor.b32  	%r1415, %r1415, %r1020;
	ld.global.u32 	%r1021, [%rd14+32];
	xor.b32  	%r1414, %r1414, %r1021;
	ld.global.u32 	%r1022, [%rd14+36];
	xor.b32  	%r1413, %r1413, %r1022;
$L__BB0_97:
	and.b32  	%r1024, %r1007, 4;
	setp.eq.s32 	%p70, %r1024, 0;
	@%p70 bra 	$L__BB0_99;
	ld.global.u32 	%r1025, [%rd14+40];
	xor.b32  	%r1417, %r1417, %r1025;
	ld.global.u32 	%r1026, [%rd14+44];
	xor.b32  	%r1416, %r1416, %r1026;
	ld.global.u32 	%r1027, [%rd14+48];
	xor.b32  	%r1415, %r1415, %r1027;
	ld.global.u32 	%r1028, [%rd14+52];
	xor.b32  	%r1414, %r1414, %r1028;
	ld.global.u32 	%r1029, [%rd14+56];
	xor.b32  	%r1413, %r1413, %r1029;
$L__BB0_99:
	and.b32  	%r1031, %r1007, 8;
	setp.eq.s32 	%p71, %r1031, 0;
	@%p71 bra 	$L__BB0_101;
	ld.global.u32 	%r1032, [%rd14+60];
	xor.b32  	%r1417, %r1417, %r1032;
	ld.global.u32 	%r1033, [%rd14+64];
	xor.b32  	%r1416, %r1416, %r1033;
	ld.global.u32 	%r1034, [%rd14+68];
	xor.b32  	%r1415, %r1415, %r1034;
	ld.global.u32 	%r1035, [%rd14+72];
	xor.b32  	%r1414, %r1414, %r1035;
	ld.global.u32 	%r1036, [%rd14+76];
	xor.b32  	%r1413, %r1413, %r1036;
$L__BB0_101:
	and.b32  	%r1038, %r1007, 16;
	setp.eq.s32 	%p72, %r1038, 0;
	@%p72 bra 	$L__BB0_103;
	ld.global.u32 	%r1039, [%rd14+80];
	xor.b32  	%r1417, %r1417, %r1039;
	ld.global.u32 	%r1040, [%rd14+84];
	xor.b32  	%r1416, %r1416, %r1040;
	ld.global.u32 	%r1041, [%rd14+88];
	xor.b32  	%r1415, %r1415, %r1041;
	ld.global.u32 	%r1042, [%rd14+92];
	xor.b32  	%r1414, %r1414, %r1042;
	ld.global.u32 	%r1043, [%rd14+96];
	xor.b32  	%r1413, %r1413, %r1043;
$L__BB0_103:
	and.b32  	%r1045, %r1007, 32;
	setp.eq.s32 	%p73, %r1045, 0;
	@%p73 bra 	$L__BB0_105;
	ld.global.u32 	%r1046, [%rd14+100];
	xor.b32  	%r1417, %r1417, %r1046;
	ld.global.u32 	%r1047, [%rd14+104];
	xor.b32  	%r1416, %r1416, %r1047;
	ld.global.u32 	%r1048, [%rd14+108];
	xor.b32  	%r1415, %r1415, %r1048;
	ld.global.u32 	%r1049, [%rd14+112];
	xor.b32  	%r1414, %r1414, %r1049;
	ld.global.u32 	%r1050, [%rd14+116];
	xor.b32  	%r1413, %r1413, %r1050;
$L__BB0_105:
	and.b32  	%r1052, %r1007, 64;
	setp.eq.s32 	%p74, %r1052, 0;
	@%p74 bra 	$L__BB0_107;
	ld.global.u32 	%r1053, [%rd14+120];
	xor.b32  	%r1417, %r1417, %r1053;
	ld.global.u32 	%r1054, [%rd14+124];
	xor.b32  	%r1416, %r1416, %r1054;
	ld.global.u32 	%r1055, [%rd14+128];
	xor.b32  	%r1415, %r1415, %r1055;
	ld.global.u32 	%r1056, [%rd14+132];
	xor.b32  	%r1414, %r1414, %r1056;
	ld.global.u32 	%r1057, [%rd14+136];
	xor.b32  	%r1413, %r1413, %r1057;
$L__BB0_107:
	and.b32  	%r1059, %r1007, 128;
	setp.eq.s32 	%p75, %r1059, 0;
	@%p75 bra 	$L__BB0_109;
	ld.global.u32 	%r1060, [%rd14+140];
	xor.b32  	%r1417, %r1417, %r1060;
	ld.global.u32 	%r1061, [%rd14+144];
	xor.b32  	%r1416, %r1416, %r1061;
	ld.global.u32 	%r1062, [%rd14+148];
	xor.b32  	%r1415, %r1415, %r1062;
	ld.global.u32 	%r1063, [%rd14+152];
	xor.b32  	%r1414, %r1414, %r1063;
	ld.global.u32 	%r1064, [%rd14+156];
	xor.b32  	%r1413, %r1413, %r1064;
$L__BB0_109:
	and.b32  	%r1066, %r1007, 256;
	setp.eq.s32 	%p76, %r1066, 0;
	@%p76 bra 	$L__BB0_111;
	ld.global.u32 	%r1067, [%rd14+160];
	xor.b32  	%r1417, %r1417, %r1067;
	ld.global.u32 	%r1068, [%rd14+164];
	xor.b32  	%r1416, %r1416, %r1068;
	ld.global.u32 	%r1069, [%rd14+168];
	xor.b32  	%r1415, %r1415, %r1069;
	ld.global.u32 	%r1070, [%rd14+172];
	xor.b32  	%r1414, %r1414, %r1070;
	ld.global.u32 	%r1071, [%rd14+176];
	xor.b32  	%r1413, %r1413, %r1071;
$L__BB0_111:
	and.b32  	%r1073, %r1007, 512;
	setp.eq.s32 	%p77, %r1073, 0;
	@%p77 bra 	$L__BB0_113;
	ld.global.u32 	%r1074, [%rd14+180];
	xor.b32  	%r1417, %r1417, %r1074;
	ld.global.u32 	%r1075, [%rd14+184];
	xor.b32  	%r1416, %r1416, %r1075;
	ld.global.u32 	%r1076, [%rd14+188];
	xor.b32  	%r1415, %r1415, %r1076;
	ld.global.u32 	%r1077, [%rd14+192];
	xor.b32  	%r1414, %r1414, %r1077;
	ld.global.u32 	%r1078, [%rd14+196];
	xor.b32  	%r1413, %r1413, %r1078;
$L__BB0_113:
	and.b32  	%r1080, %r1007, 1024;
	setp.eq.s32 	%p78, %r1080, 0;
	@%p78 bra 	$L__BB0_115;
	ld.global.u32 	%r1081, [%rd14+200];
	xor.b32  	%r1417, %r1417, %r1081;
	ld.global.u32 	%r1082, [%rd14+204];
	xor.b32  	%r1416, %r1416, %r1082;
	ld.global.u32 	%r1083, [%rd14+208];
	xor.b32  	%r1415, %r1415, %r1083;
	ld.global.u32 	%r1084, [%rd14+212];
	xor.b32  	%r1414, %r1414, %r1084;
	ld.global.u32 	%r1085, [%rd14+216];
	xor.b32  	%r1413, %r1413, %r1085;
$L__BB0_115:
	and.b32  	%r1087, %r1007, 2048;
	setp.eq.s32 	%p79, %r1087, 0;
	@%p79 bra 	$L__BB0_117;
	ld.global.u32 	%r1088, [%rd14+220];
	xor.b32  	%r1417, %r1417, %r1088;
	ld.global.u32 	%r1089, [%rd14+224];
	xor.b32  	%r1416, %r1416, %r1089;
	ld.global.u32 	%r1090, [%rd14+228];
	xor.b32  	%r1415, %r1415, %r1090;
	ld.global.u32 	%r1091, [%rd14+232];
	xor.b32  	%r1414, %r1414, %r1091;
	ld.global.u32 	%r1092, [%rd14+236];
	xor.b32  	%r1413, %r1413, %r1092;
$L__BB0_117:
	and.b32  	%r1094, %r1007, 4096;
	setp.eq.s32 	%p80, %r1094, 0;
	@%p80 bra 	$L__BB0_119;
	ld.global.u32 	%r1095, [%rd14+240];
	xor.b32  	%r1417, %r1417, %r1095;
	ld.global.u32 	%r1096, [%rd14+244];
	xor.b32  	%r1416, %r1416, %r1096;
	ld.global.u32 	%r1097, [%rd14+248];
	xor.b32  	%r1415, %r1415, %r1097;
	ld.global.u32 	%r1098, [%rd14+252];
	xor.b32  	%r1414, %r1414, %r1098;
	ld.global.u32 	%r1099, [%rd14+256];
	xor.b32  	%r1413, %r1413, %r1099;
$L__BB0_119:
	and.b32  	%r1101, %r1007, 8192;
	setp.eq.s32 	%p81, %r1101, 0;
	@%p81 bra 	$L__BB0_121;
	ld.global.u32 	%r1102, [%rd14+260];
	xor.b32  	%r1417, %r1417, %r1102;
	ld.global.u32 	%r1103, [%rd14+264];
	xor.b32  	%r1416, %r1416, %r1103;
	ld.global.u32 	%r1104, [%rd14+268];
	xor.b32  	%r1415, %r1415, %r1104;
	ld.global.u32 	%r1105, [%rd14+272];
	xor.b32  	%r1414, %r1414, %r1105;
	ld.global.u32 	%r1106, [%rd14+276];
	xor.b32  	%r1413, %r1413, %r1106;
$L__BB0_121:
	and.b32  	%r1108, %r1007, 16384;
	setp.eq.s32 	%p82, %r1108, 0;
	@%p82 bra 	$L__BB0_123;
	ld.global.u32 	%r1109, [%rd14+280];
	xor.b32  	%r1417, %r1417, %r1109;
	ld.global.u32 	%r1110, [%rd14+284];
	xor.b32  	%r1416, %r1416, %r1110;
	ld.global.u32 	%r1111, [%rd14+288];
	xor.b32  	%r1415, %r1415, %r1111;
	ld.global.u32 	%r1112, [%rd14+292];
	xor.b32  	%r1414, %r1414, %r1112;
	ld.global.u32 	%r1113, [%rd14+296];
	xor.b32  	%r1413, %r1413, %r1113;
$L__BB0_123:
	and.b32  	%r1115, %r1007, 32768;
	setp.eq.s32 	%p83, %r1115, 0;
	@%p83 bra 	$L__BB0_125;
	ld.global.u32 	%r1116, [%rd14+300];
	xor.b32  	%r1417, %r1417, %r1116;
	ld.global.u32 	%r1117, [%rd14+304];
	xor.b32  	%r1416, %r1416, %r1117;
	ld.global.u32 	%r1118, [%rd14+308];
	xor.b32  	%r1415, %r1415, %r1118;
	ld.global.u32 	%r1119, [%rd14+312];
	xor.b32  	%r1414, %r1414, %r1119;
	ld.global.u32 	%r1120, [%rd14+316];
	xor.b32  	%r1413, %r1413, %r1120;
$L__BB0_125:
	add.s32 	%r1596, %r1596, 16;
	setp.ne.s32 	%p84, %r1596, 32;
	@%p84 bra 	$L__BB0_93;
	mad.lo.s32 	%r1121, %r1590, -31, %r388;
	add.s32 	%r1590, %r1121, 1;
	setp.ne.s32 	%p85, %r1590, 5;
	@%p85 bra 	$L__BB0_92;
	st.local.u32 	[%rd7+4], %r1417;
	st.local.v2.u32 	[%rd7+8], {%r1416, %r1415};
	st.local.v2.u32 	[%rd7+16], {%r1414, %r1413};
$L__BB0_128:
	shr.u64 	%rd178, %rd9, 2;
	add.s32 	%r1400, %r1400, 1;
	setp.gt.u64 	%p86, %rd9, 3;
	@%p86 bra 	$L__BB0_16;
$L__BB0_129:
	mov.b32 	%r1695, 0;
	st.local.v2.u32 	[%rd7+24], {%r1695, %r1695};
	st.local.u32 	[%rd7+32], %r1695;
	mov.b64 	%rd60, 0;
	st.local.u64 	[%rd7+40], %rd60;
	setp.lt.s32 	%p87, %r728, 2;
	mov.u32 	%r1761, %r1695;
	@%p87 bra 	$L__BB0_174;
	add.s32 	%r1125, %r728, -1;
	and.b32  	%r1126, %r1125, 7;
	add.s32 	%r568, %r1126, -1;
	and.b32  	%r569, %r728, 3;
	and.b32  	%r1127, %r1125, -8;
	neg.s32 	%r570, %r1127;
	mov.b32 	%r1694, 0;
	mov.b32 	%r1693, 1;
	mov.u32 	%r1695, %r1694;
$L__BB0_131:
	add.s32 	%r1129, %r728, -2;
	setp.lt.u32 	%p88, %r1129, 7;
	mov.u32 	%r1728, %r728;
	@%p88 bra 	$L__BB0_135;
	add.s32 	%r1697, %r728, -4;
	add.s32 	%r1698, %r1744, 1449748;
	mov.u32 	%r1696, %r570;
$L__BB0_133:
	.pragma "nounroll";
	add.s32 	%r1130, %r1697, 4;
	add.s32 	%r1131, %r1697, 3;
	shr.u32 	%r1132, %r1417, 2;
	xor.b32  	%r1133, %r1132, %r1417;
	shl.b32 	%r1134, %r1413, 4;
	shl.b32 	%r1135, %r1133, 1;
	xor.b32  	%r1136, %r1135, %r1134;
	xor.b32  	%r1137, %r1136, %r1133;
	xor.b32  	%r1138, %r1137, %r1413;
	add.s32 	%r1139, %r1698, %r1138;
	add.s32 	%r1140, %r1139, -1087311;
	rem.u32 	%r1141, %r1140, %r1130;
	mul.wide.u32 	%rd61, %r1131, 4;
	add.s64 	%rd62, %rd6, %rd61;
	ld.local.u32 	%r1142, [%rd62];
	mul.wide.u32 	%rd63, %r1141, 4;
	add.s64 	%rd64, %rd6, %rd63;
	ld.local.u32 	%r1143, [%rd64];
	st.local.u32 	[%rd62], %r1143;
	st.local.u32 	[%rd64], %r1142;
	add.s32 	%r1144, %r1697, 2;
	shr.u32 	%r1145, %r1416, 2;
	xor.b32  	%r1146, %r1145, %r1416;
	shl.b32 	%r1147, %r1138, 4;
	shl.b32 	%r1148, %r1146, 1;
	xor.b32  	%r1149, %r1148, %r1147;
	xor.b32  	%r1150, %r1149, %r1146;
	xor.b32  	%r1151, %r1150, %r1138;
	add.s32 	%r1152, %r1698, %r1151;
	add.s32 	%r1153, %r1152, -724874;
	rem.u32 	%r1154, %r1153, %r1131;
	mul.wide.u32 	%rd65, %r1144, 4;
	add.s64 	%rd66, %rd6, %rd65;
	ld.local.u32 	%r1155, [%rd66];
	mul.wide.u32 	%rd67, %r1154, 4;
	add.s64 	%rd68, %rd6, %rd67;
	ld.local.u32 	%r1156, [%rd68];
	st.local.u32 	[%rd66], %r1156;
	st.local.u32 	[%rd68], %r1155;
	add.s32 	%r1157, %r1697, 1;
	shr.u32 	%r1158, %r1415, 2;
	xor.b32  	%r1159, %r1158, %r1415;
	shl.b32 	%r1160, %r1151, 4;
	shl.b32 	%r1161, %r1159, 1;
	xor.b32  	%r1162, %r1161, %r1160;
	xor.b32  	%r1163, %r1162, %r1159;
	xor.b32  	%r1164, %r1163, %r1151;
	add.s32 	%r1165, %r1698, %r1164;
	add.s32 	%r1166, %r1165, -362437;
	rem.u32 	%r1167, %r1166, %r1144;
	mul.wide.u32 	%rd69, %r1157, 4;
	add.s64 	%rd70, %rd6, %rd69;
	ld.local.u32 	%r1168, [%rd70];
	mul.wide.u32 	%rd71, %r1167, 4;
	add.s64 	%rd72, %rd6, %rd71;
	ld.local.u32 	%r1169, [%rd72];
	st.local.u32 	[%rd70], %r1169;
	st.local.u32 	[%rd72], %r1168;
	add.s32 	%r1170, %r1697, -4;
	shr.u32 	%r1171, %r1414, 2;
	xor.b32  	%r1172, %r1171, %r1414;
	shl.b32 	%r1173, %r1164, 4;
	shl.b32 	%r1174, %r1172, 1;
	xor.b32  	%r1175, %r1174, %r1173;
	xor.b32  	%r1176, %r1175, %r1172;
	xor.b32  	%r1417, %r1176, %r1164;
	shr.u32 	%r1177, %r1413, 2;
	xor.b32  	%r1178, %r1177, %r1413;
	shl.b32 	%r1179, %r1417, 4;
	shl.b32 	%r1180, %r1178, 1;
	xor.b32  	%r1181, %r1180, %r1179;
	xor.b32  	%r1182, %r1181, %r1178;
	xor.b32  	%r1416, %r1182, %r1417;
	shr.u32 	%r1183, %r1138, 2;
	xor.b32  	%r1184, %r1183, %r1138;
	shl.b32 	%r1185, %r1416, 4;
	shl.b32 	%r1186, %r1184, 1;
	xor.b32  	%r1187, %r1186, %r1185;
	xor.b32  	%r1188, %r1187, %r1184;
	xor.b32  	%r1415, %r1188, %r1416;
	shr.u32 	%r1189, %r1151, 2;
	xor.b32  	%r1190, %r1189, %r1151;
	shl.b32 	%r1191, %r1415, 4;
	shl.b32 	%r1192, %r1190, 1;
	xor.b32  	%r1193, %r1192, %r1191;
	xor.b32  	%r1194, %r1193, %r1190;
	xor.b32  	%r1414, %r1194, %r1415;
	shr.u32 	%r1195, %r1164, 2;
	xor.b32  	%r1196, %r1195, %r1164;
	shl.b32 	%r1197, %r1414, 4;
	shl.b32 	%r1198, %r1196, 1;
	xor.b32  	%r1199, %r1198, %r1197;
	xor.b32  	%r1200, %r1199, %r1196;
	xor.b32  	%r1413, %r1200, %r1414;
	add.s32 	%r1201, %r1698, %r1413;
	add.s32 	%r1202, %r1417, %r1698;
	rem.u32 	%r1203, %r1202, %r1157;
	mul.wide.u32 	%rd73, %r1697, 4;
	add.s64 	%rd74, %rd6, %rd73;
	ld.local.u32 	%r1204, [%rd74];
	mul.wide.u32 	%rd75, %r1203, 4;
	add.s64 	%rd76, %rd6, %rd75;
	ld.local.u32 	%r1205, [%rd76];
	st.local.u32 	[%rd74], %r1205;
	st.local.u32 	[%rd76], %r1204;
	add.s32 	%r1206, %r1697, -1;
	add.s32 	%r1207, %r1698, %r1416;
	add.s32 	%r1208, %r1207, 362437;
	rem.u32 	%r1209, %r1208, %r1697;
	mul.wide.u32 	%rd77, %r1206, 4;
	add.s64 	%rd78, %rd6, %rd77;
	ld.local.u32 	%r1210, [%rd78];
	mul.wide.u32 	%rd79, %r1209, 4;
	add.s64 	%rd80, %rd6, %rd79;
	ld.local.u32 	%r1211, [%rd80];
	st.local.u32 	[%rd78], %r1211;
	st.local.u32 	[%rd80], %r1210;
	add.s32 	%r1212, %r1697, -2;
	add.s32 	%r1213, %r1698, %r1415;
	add.s32 	%r1214, %r1213, 724874;
	rem.u32 	%r1215, %r1214, %r1206;
	mul.wide.u32 	%rd81, %r1212, 4;
	add.s64 	%rd82, %rd6, %rd81;
	ld.local.u32 	%r1216, [%rd82];
	mul.wide.u32 	%rd83, %r1215, 4;
	add.s64 	%rd84, %rd6, %rd83;
	ld.local.u32 	%r1217, [%rd84];
	st.local.u32 	[%rd82], %r1217;
	st.local.u32 	[%rd84], %r1216;
	add.s32 	%r1218, %r1697, -3;
	add.s32 	%r1219, %r1698, %r1414;
	add.s32 	%r1220, %r1219, 1087311;
	rem.u32 	%r1221, %r1220, %r1212;
	mul.wide.u32 	%rd85, %r1218, 4;
	add.s64 	%rd86, %rd6, %rd85;
	ld.local.u32 	%r1222, [%rd86];
	mul.wide.u32 	%rd87, %r1221, 4;
	add.s64 	%rd88, %rd6, %rd87;
	ld.local.u32 	%r1223, [%rd88];
	st.local.u32 	[%rd86], %r1223;
	st.local.u32 	[%rd88], %r1222;
	add.s32 	%r1224, %r1201, 1449748;
	rem.u32 	%r1225, %r1224, %r1218;
	mul.wide.u32 	%rd89, %r1170, 4;
	add.s64 	%rd90, %rd6, %rd89;
	ld.local.u32 	%r1226, [%rd90];
	mul.wide.u32 	%rd91, %r1225, 4;
	add.s64 	%rd92, %rd6, %rd91;
	ld.local.u32 	%r1227, [%rd92];
	st.local.u32 	[%rd90], %r1227;
	st.local.u32 	[%rd92], %r1226;
	add.s32 	%r1698, %r1698, 2899496;
	add.s32 	%r1697, %r1697, -8;
	add.s32 	%r1696, %r1696, 8;
	setp.ne.s32 	%p89, %r1696, 0;
	@%p89 bra 	$L__BB0_133;
	add.s32 	%r1744, %r1698, -1449748;
	add.s32 	%r1728, %r1697, 4;
	mov.u32 	%r1739, %r1414;
	mov.u32 	%r1740, %r1415;
	mov.u32 	%r1741, %r1416;
	mov.u32 	%r1742, %r1417;
	mov.u32 	%r1743, %r1413;
$L__BB0_135:
	add.s32 	%r1228, %r728, -1;
	and.b32  	%r1229, %r1228, 7;
	setp.eq.s32 	%p90, %r1229, 0;
	@%p90 bra 	$L__BB0_143;
	setp.lt.u32 	%p91, %r568, 3;
	mov.u32 	%r1723, %r1413;
	@%p91 bra 	$L__BB0_138;
	add.s32 	%r1231, %r1728, -1;
	shr.u32 	%r1232, %r1417, 2;
	xor.b32  	%r1233, %r1232, %r1417;
	shl.b32 	%r1234, %r1413, 4;
	shl.b32 	%r1235, %r1233, 1;
	xor.b32  	%r1236, %r1235, %r1234;
	xor.b32  	%r1237, %r1236, %r1233;
	xor.b32  	%r1741, %r1237, %r1413;
	add.s32 	%r1238, %r1744, %r1741;
	add.s32 	%r1239, %r1238, 362437;
	rem.u32 	%r1240, %r1239, %r1728;
	mul.wide.u32 	%rd93, %r1231, 4;
	add.s64 	%rd94, %rd6, %rd93;
	ld.local.u32 	%r1241, [%rd94];
	mul.wide.u32 	%rd95, %r1240, 4;
	add.s64 	%rd96, %rd6, %rd95;
	ld.local.u32 	%r1242, [%rd96];
	st.local.u32 	[%rd94], %r1242;
	st.local.u32 	[%rd96], %r1241;
	add.s32 	%r1243, %r1728, -2;
	shr.u32 	%r1244, %r1416, 2;
	xor.b32  	%r1245, %r1244, %r1416;
	shl.b32 	%r1246, %r1741, 4;
	shl.b32 	%r1247, %r1245, 1;
	xor.b32  	%r1248, %r1247, %r1246;
	xor.b32  	%r1249, %r1248, %r1245;
	xor.b32  	%r1740, %r1249, %r1741;
	add.s32 	%r1250, %r1744, %r1740;
	add.s32 	%r1251, %r1250, 724874;
	rem.u32 	%r1252, %r1251, %r1231;
	mul.wide.u32 	%rd97, %r1243, 4;
	add.s64 	%rd98, %rd6, %rd97;
	ld.local.u32 	%r1253, [%rd98];
	mul.wide.u32 	%rd99, %r1252, 4;
	add.s64 	%rd100, %rd6, %rd99;
	ld.local.u32 	%r1254, [%rd100];
	st.local.u32 	[%rd98], %r1254;
	st.local.u32 	[%rd100], %r1253;
	add.s32 	%r1255, %r1728, -3;
	shr.u32 	%r1256, %r1415, 2;
	xor.b32  	%r1257, %r1256, %r1415;
	shl.b32 	%r1258, %r1740, 4;
	shl.b32 	%r1259, %r1257, 1;
	xor.b32  	%r1260, %r1259, %r1258;
	xor.b32  	%r1261, %r1260, %r1257;
	xor.b32  	%r1739, %r1261, %r1740;
	add.s32 	%r1262, %r1744, %r1739;
	add.s32 	%r1263, %r1262, 1087311;
	rem.u32 	%r1264, %r1263, %r1243;
	mul.wide.u32 	%rd101, %r1255, 4;
	add.s64 	%rd102, %rd6, %rd101;
	ld.local.u32 	%r1265, [%rd102];
	mul.wide.u32 	%rd103, %r1264, 4;
	add.s64 	%rd104, %rd6, %rd103;
	ld.local.u32 	%r1266, [%rd104];
	st.local.u32 	[%rd102], %r1266;
	st.local.u32 	[%rd104], %r1265;
	add.s32 	%r1728, %r1728, -4;
	shr.u32 	%r1267, %r1414, 2;
	xor.b32  	%r1268, %r1267, %r1414;
	shl.b32 	%r1269, %r1739, 4;
	shl.b32 	%r1270, %r1268, 1;
	xor.b32  	%r1271, %r1270, %r1269;
	xor.b32  	%r1272, %r1271, %r1268;
	xor.b32  	%r1743, %r1272, %r1739;
	add.s32 	%r1744, %r1744, 1449748;
	add.s32 	%r1273, %r1743, %r1744;
	rem.u32 	%r1274, %r1273, %r1255;
	mul.wide.u32 	%rd105, %r1728, 4;
	add.s64 	%rd106, %rd6, %rd105;
	ld.local.u32 	%r1275, [%rd106];
	mul.wide.u32 	%rd107, %r1274, 4;
	add.s64 	%rd108, %rd6, %rd107;
	ld.local.u32 	%r1276, [%rd108];
	st.local.u32 	[%rd106], %r1276;
	st.local.u32 	[%rd108], %r1275;
	mov.u32 	%r1723, %r1743;
	mov.u32 	%r1414, %r1739;
	mov.u32 	%r1415, %r1740;
	mov.u32 	%r1416, %r1741;
	mov.u32 	%r1417, %r1413;
$L__BB0_138:
	add.s32 	%r1277, %r728, -1;
	and.b32  	%r1278, %r1277, 3;
	setp.eq.s32 	%p92, %r1278, 0;
	mov.u32 	%r1742, %r1413;
	@%p92 bra 	$L__BB0_143;
	setp.eq.s32 	%p93, %r1278, 1;
	mov.u32 	%r1743, %r1723;
	mov.u32 	%r1734, %r1414;
	mov.u32 	%r1735, %r1415;
	@%p93 bra 	$L__BB0_141;
	add.s32 	%r1282, %r1728, -1;
	shr.u32 	%r1283, %r1417, 2;
	xor.b32  	%r1284, %r1283, %r1417;
	shl.b32 	%r1285, %r1723, 4;
	shl.b32 	%r1286, %r1284, 1;
	xor.b32  	%r1287, %r1286, %r1285;
	xor.b32  	%r1288, %r1287, %r1284;
	xor.b32  	%r1739, %r1288, %r1723;
	add.s32 	%r1289, %r1744, %r1739;
	add.s32 	%r1290, %r1289, 362437;
	rem.u32 	%r1291, %r1290, %r1728;
	mul.wide.u32 	%rd109, %r1282, 4;
	add.s64 	%rd110, %rd6, %rd109;
	ld.local.u32 	%r1292, [%rd110];
	mul.wide.u32 	%rd111, %r1291, 4;
	add.s64 	%rd112, %rd6, %rd111;
	ld.local.u32 	%r1293, [%rd112];
	st.local.u32 	[%rd110], %r1293;
	st.local.u32 	[%rd112], %r1292;
	add.s32 	%r1728, %r1728, -2;
	shr.u32 	%r1294, %r1416, 2;
	xor.b32  	%r1295, %r1294, %r1416;
	shl.b32 	%r1296, %r1739, 4;
	shl.b32 	%r1297, %r1295, 1;
	xor.b32  	%r1298, %r1297, %r1296;
	xor.b32  	%r1299, %r1298, %r1295;
	xor.b32  	%r1743, %r1299, %r1739;
	add.s32 	%r1744, %r1744, 724874;
	add.s32 	%r1300, %r1743, %r1744;
	rem.u32 	%r1301, %r1300, %r1282;
	mul.wide.u32 	%rd113, %r1728, 4;
	add.s64 	%rd114, %rd6, %rd113;
	ld.local.u32 	%r1302, [%rd114];
	mul.wide.u32 	%rd115, %r1301, 4;
	add.s64 	%rd116, %rd6, %rd115;
	ld.local.u32 	%r1303, [%rd116];
	st.local.u32 	[%rd114], %r1303;
	st.local.u32 	[%rd116], %r1302;
	mov.u32 	%r1734, %r1739;
	mov.u32 	%r1735, %r1723;
	mov.u32 	%r1416, %r1414;
	mov.u32 	%r1417, %r1415;
$L__BB0_141:
	and.b32  	%r1304, %r728, 1;
	setp.eq.b32 	%p94, %r1304, 1;
	mov.u32 	%r1740, %r1723;
	mov.u32 	%r1741, %r1414;
	mov.u32 	%r1742, %r1415;
	@%p94 bra 	$L__BB0_143;
	add.s32 	%r1305, %r1728, -1;
	shr.u32 	%r1306, %r1417, 2;
	xor.b32  	%r1307, %r1306, %r1417;
	shl.b32 	%r1308, %r1743, 4;
	shl.b32 	%r1309, %r1307, 1;
	xor.b32  	%r1310, %r1309, %r1308;
	xor.b32  	%r1311, %r1310, %r1307;
	xor.b32  	%r645, %r1311, %r1743;
	add.s32 	%r1744, %r1744, 362437;
	add.s32 	%r1312, %r645, %r1744;
	rem.u32 	%r1313, %r1312, %r1728;
	mul.wide.u32 	%rd117, %r1305, 4;
	add.s64 	%rd118, %rd6, %rd117;
	ld.local.u32 	%r1314, [%rd118];
	mul.wide.u32 	%rd119, %r1313, 4;
	add.s64 	%rd120, %rd6, %rd119;
	ld.local.u32 	%r1315, [%rd120];
	st.local.u32 	[%rd118], %r1315;
	st.local.u32 	[%rd120], %r1314;
	mov.u32 	%r1739, %r1743;
	mov.u32 	%r1740, %r1734;
	mov.u32 	%r1741, %r1735;
	mov.u32 	%r1742, %r1416;
	mov.u32 	%r1743, %r645;
$L__BB0_143:
	setp.lt.u32 	%p95, %r728, 4;
	mul.lo.s32 	%r653, %r1694, %r728;
	mov.b32 	%r1760, 2147483647;
	mov.b32 	%r1761, -1;
	mov.b32 	%r1754, 0;
	@%p95 bra 	$L__BB0_158;
	mov.b32 	%r1760, 2147483647;
	mov.b32 	%r1761, -1;
	mov.b32 	%r1745, 0;
$L__BB0_145:
	mul.wide.u32 	%rd121, %r1745, 4;
	add.s64 	%rd16, %rd6, %rd121;
	ld.local.u32 	%r657, [%rd16];
	add.s32 	%r1324, %r657, %r653;
	mul.wide.s32 	%rd122, %r1324, 4;
	add.s64 	%rd123, %rd3, %rd122;
	ld.global.u32 	%r658, [%rd123];
	setp.eq.s32 	%p97, %r1694, %r657;
	mov.pred 	%p156, 0;
	mov.b32 	%r1748, -1;
	@%p97 bra 	$L__BB0_148;
	add.s32 	%r1326, %r658, 1;
	setp.lt.u32 	%p99, %r1326, 2;
	@%p99 bra 	$L__BB0_148;
	cvt.s64.s32 	%rd124, %r657;
	add.s64 	%rd125, %rd4, %rd124;
	ld.local.u8 	%rs5, [%rd125];
	setp.eq.s16 	%p156, %rs5, 0;
	mov.u32 	%r1748, %r658;
$L__BB0_148:
	setp.lt.s32 	%p101, %r1748, %r1760;
	and.pred  	%p102, %p156, %p101;
	selp.b32 	%r660, %r1748, %r1760, %p102;
	selp.b32 	%r661, %r657, %r1761, %p102;
	ld.local.u32 	%r662, [%rd16+4];
	add.s32 	%r1328, %r662, %r653;
	mul.wide.s32 	%rd126, %r1328, 4;
	add.s64 	%rd127, %rd3, %rd126;
	ld.global.u32 	%r663, [%rd127];
	setp.eq.s32 	%p103, %r1694, %r662;
	mov.pred 	%p157, 0;
	mov.b32 	%r1749, -1;
	@%p103 bra 	$L__BB0_151;
	add.s32 	%r1330, %r663, 1;
	setp.lt.u32 	%p105, %r1330, 2;
	@%p105 bra 	$L__BB0_151;
	cvt.s64.s32 	%rd128, %r662;
	add.s64 	%rd129, %rd4, %rd128;
	ld.local.u8 	%rs6, [%rd129];
	setp.eq.s16 	%p157, %rs6, 0;
	mov.u32 	%r1749, %r663;
$L__BB0_151:
	setp.lt.s32 	%p107, %r1749, %r660;
	and.pred  	%p108, %p157, %p107;
	selp.b32 	%r665, %r1749, %r660, %p108;
	selp.b32 	%r666, %r662, %r661, %p108;
	ld.local.u32 	%r667, [%rd16+8];
	add.s32 	%r1332, %r667, %r653;
	mul.wide.s32 	%rd130, %r1332, 4;
	add.s64 	%rd131, %rd3, %rd130;
	ld.global.u32 	%r668, [%rd131];
	setp.eq.s32 	%p109, %r1694, %r667;
	mov.pred 	%p158, 0;
	mov.b32 	%r1750, -1;
	@%p109 bra 	$L__BB0_154;
	add.s32 	%r1334, %r668, 1;
	setp.lt.u32 	%p111, %r1334, 2;
	@%p111 bra 	$L__BB0_154;
	cvt.s64.s32 	%rd132, %r667;
	add.s64 	%rd133, %rd4, %rd132;
	ld.local.u8 	%rs7, [%rd133];
	setp.eq.s16 	%p158, %rs7, 0;
	mov.u32 	%r1750, %r668;
$L__BB0_154:
	setp.lt.s32 	%p113, %r1750, %r665;
	and.pred  	%p114, %p158, %p113;
	selp.b32 	%r670, %r1750, %r665, %p114;
	selp.b32 	%r671, %r667, %r666, %p114;
	ld.local.u32 	%r672, [%rd16+12];
	add.s32 	%r1336, %r672, %r653;
	mul.wide.s32 	%rd134, %r1336, 4;
	add.s64 	%rd135, %rd3, %rd134;
	ld.global.u32 	%r673, [%rd135];
	setp.eq.s32 	%p115, %r1694, %r672;
	mov.pred 	%p159, 0;
	mov.b32 	%r1751, -1;
	@%p115 bra 	$L__BB0_157;
	add.s32 	%r1338, %r673, 1;
	setp.lt.u32 	%p117, %r1338, 2;
	@%p117 bra 	$L__BB0_157;
	cvt.s64.s32 	%rd136, %r672;
	add.s64 	%rd137, %rd4, %rd136;
	ld.local.u8 	%rs8, [%rd137];
	setp.eq.s16 	%p159, %rs8, 0;
	mov.u32 	%r1751, %r673;
$L__BB0_157:
	setp.lt.s32 	%p118, %r1751, %r670;
	and.pred  	%p119, %p159, %p118;
	selp.b32 	%r1760, %r1751, %r670, %p119;
	selp.b32 	%r1761, %r672, %r671, %p119;
	add.s32 	%r1745, %r1745, 4;
	and.b32  	%r1754, %r728, 2147483644;
	setp.ne.s32 	%p120, %r1745, %r1754;
	@%p120 bra 	$L__BB0_145;
$L__BB0_158:
	setp.eq.s32 	%p121, %r569, 0;
	@%p121 bra 	$L__BB0_171;
	mul.wide.u32 	%rd138, %r1754, 4;
	add.s64 	%rd17, %rd6, %rd138;
	ld.local.u32 	%r684, [%rd17];
	add.s32 	%r1340, %r684, %r653;
	mul.wide.s32 	%rd139, %r1340, 4;
	add.s64 	%rd140, %rd3, %rd139;
	ld.global.u32 	%r685, [%rd140];
	setp.eq.s32 	%p123, %r1694, %r684;
	mov.pred 	%p160, 0;
	mov.b32 	%r1757, -1;
	@%p123 bra 	$L__BB0_162;
	add.s32 	%r1342, %r685, 1;
	setp.lt.u32 	%p125, %r1342, 2;
	@%p125 bra 	$L__BB0_162;
	cvt.s64.s32 	%rd141, %r684;
	add.s64 	%rd142, %rd4, %rd141;
	ld.local.u8 	%rs9, [%rd142];
	setp.eq.s16 	%p160, %rs9, 0;
	mov.u32 	%r1757, %r685;
$L__BB0_162:
	setp.eq.s32 	%p126, %r569, 1;
	setp.lt.s32 	%p127, %r1757, %r1760;
	and.pred  	%p128, %p160, %p127;
	selp.b32 	%r1760, %r1757, %r1760, %p128;
	selp.b32 	%r1761, %r684, %r1761, %p128;
	@%p126 bra 	$L__BB0_171;
	ld.local.u32 	%r689, [%rd17+4];
	add.s32 	%r1344, %r689, %r653;
	mul.wide.s32 	%rd143, %r1344, 4;
	add.s64 	%rd144, %rd3, %rd143;
	ld.global.u32 	%r690, [%rd144];
	setp.eq.s32 	%p130, %r1694, %r689;
	mov.pred 	%p161, 0;
	mov.b32 	%r1758, -1;
	@%p130 bra 	$L__BB0_166;
	add.s32 	%r1346, %r690, 1;
	setp.lt.u32 	%p132, %r1346, 2;
	@%p132 bra 	$L__BB0_166;
	cvt.s64.s32 	%rd145, %r689;
	add.s64 	%rd146, %rd4, %rd145;
	ld.local.u8 	%rs10, [%rd146];
	setp.eq.s16 	%p161, %rs10, 0;
	mov.u32 	%r1758, %r690;
$L__BB0_166:
	setp.eq.s32 	%p133, %r569, 2;
	setp.lt.s32 	%p134, %r1758, %r1760;
	and.pred  	%p135, %p161, %p134;
	selp.b32 	%r1760, %r1758, %r1760, %p135;
	selp.b32 	%r1761, %r689, %r1761, %p135;
	@%p133 bra 	$L__BB0_171;
	ld.local.u32 	%r694, [%rd17+8];
	add.s32 	%r1348, %r694, %r653;
	mul.wide.s32 	%rd147, %r1348, 4;
	add.s64 	%rd148, %rd3, %rd147;
	ld.global.u32 	%r695, [%rd148];
	setp.eq.s32 	%p137, %r1694, %r694;
	mov.pred 	%p162, 0;
	mov.b32 	%r1759, -1;
	@%p137 bra 	$L__BB0_170;
	add.s32 	%r1350, %r695, 1;
	setp.lt.u32 	%p139, %r1350, 2;
	@%p139 bra 	$L__BB0_170;
	cvt.s64.s32 	%rd149, %r694;
	add.s64 	%rd150, %rd4, %rd149;
	ld.local.u8 	%rs11, [%rd150];
	setp.eq.s16 	%p162, %rs11, 0;
	mov.u32 	%r1759, %r695;
$L__BB0_170:
	setp.lt.s32 	%p140, %r1759, %r1760;
	and.pred  	%p141, %p162, %p140;
	selp.b32 	%r1760, %r1759, %r1760, %p141;
	selp.b32 	%r1761, %r694, %r1761, %p141;
$L__BB0_171:
	setp.ne.s32 	%p142, %r1761, -1;
	@%p142 bra 	$L__BB0_173;
	shl.b64 	%rd176, %rd8, 2;
	add.s64 	%rd177, %rd2, %rd176;
	mov.b32 	%r1388, 2147483647;
	st.global.u32 	[%rd177], %r1388;
	bra.uni 	$L__BB0_189;
$L__BB0_173:
	add.s32 	%r1695, %r1760, %r1695;
	cvt.s64.s32 	%rd151, %r1761;
	add.s64 	%rd152, %rd4, %rd151;
	mov.b16 	%rs12, 1;
	st.local.u8 	[%rd152], %rs12;
	mul.wide.u32 	%rd153, %r1693, 4;
	add.s64 	%rd154, %rd5, %rd153;
	st.local.u32 	[%rd154], %r1761;
	add.s32 	%r1693, %r1693, 1;
	setp.ne.s32 	%p143, %r1693, %r728;
	mov.u32 	%r1413, %r1743;
	mov.u32 	%r1414, %r1739;
	mov.u32 	%r1415, %r1740;
	mov.u32 	%r1416, %r1741;
	mov.u32 	%r1417, %r1742;
	mov.u32 	%r1694, %r1761;
	@%p143 bra 	$L__BB0_131;
$L__BB0_174:
	mul.lo.s32 	%r1351, %r1761, %r728;
	mul.wide.s32 	%rd155, %r1351, 4;
	add.s64 	%rd156, %rd3, %rd155;
	ld.global.u32 	%r705, [%rd156];
	setp.ne.s32 	%p144, %r1761, 0;
	add.s32 	%r1352, %r705, 1;
	setp.gt.u32 	%p145, %r1352, 1;
	and.pred  	%p146, %p144, %p145;
	@%p146 bra 	$L__BB0_176;
	shl.b64 	%rd174, %rd8, 2;
	add.s64 	%rd175, %rd2, %rd174;
	mov.b32 	%r1387, 2147483647;
	st.global.u32 	[%rd175], %r1387;
	bra.uni 	$L__BB0_189;
$L__BB0_176:
	add.s32 	%r1353, %r705, %r1695;
	mul.wide.s32 	%rd157, %r728, 4;
	add.s64 	%rd158, %rd5, %rd157;
	mov.b32 	%r1354, 0;
	st.local.u32 	[%rd158], %r1354;
	shl.b64 	%rd159, %rd8, 2;
	add.s64 	%rd160, %rd2, %rd159;
	st.global.u32 	[%rd160], %r1353;
	setp.lt.s32 	%p147, %r728, 0;
	@%p147 bra 	$L__BB0_189;
	add.s32 	%r706, %r728, 1;
	mad.lo.s32 	%r707, %r1, %r728, %r1;
	and.b32  	%r708, %r706, 15;
	setp.lt.u32 	%p148, %r728, 15;
	mov.b32 	%r1767, 0;
	@%p148 bra 	$L__BB0_180;
	and.b32  	%r1767, %r706, -16;
	neg.s32 	%r1765, %r1767;
	add.s64 	%rd179, %rd5, 32;
	add.s64 	%rd19, %rd1, 32;
	mov.u32 	%r1764, %r707;
$L__BB0_179:
	.pragma "nounroll";
	mul.wide.s32 	%rd161, %r1764, 4;
	add.s64 	%rd162, %rd19, %rd161;
	ld.local.u32 	%r1356, [%rd179+-32];
	st.global.u32 	[%rd162+-32], %r1356;
	ld.local.u32 	%r1357, [%rd179+-28];
	st.global.u32 	[%rd162+-28], %r1357;
	ld.local.u32 	%r1358, [%rd179+-24];
	st.global.u32 	[%rd162+-24], %r1358;
	ld.local.u32 	%r1359, [%rd179+-20];
	st.global.u32 	[%rd162+-20], %r1359;
	ld.local.u32 	%r1360, [%rd179+-16];
	st.global.u32 	[%rd162+-16], %r1360;
	ld.local.u32 	%r1361, [%rd179+-12];
	st.global.u32 	[%rd162+-12], %r1361;
	ld.local.u32 	%r1362, [%rd179+-8];
	st.global.u32 	[%rd162+-8], %r1362;
	ld.local.u32 	%r1363, [%rd179+-4];
	st.global.u32 	[%rd162+-4], %r1363;
	ld.local.u32 	%r1364, [%rd179];
	st.global.u32 	[%rd162], %r1364;
	ld.local.u32 	%r1365, [%rd179+4];
	st.global.u32 	[%rd162+4], %r1365;
	ld.local.u32 	%r1366, [%rd179+8];
	st.global.u32 	[%rd162+8], %r1366;
	ld.local.u32 	%r1367, [%rd179+12];
	st.global.u32 	[%rd162+12], %r1367;
	ld.local.u32 	%r1368, [%rd179+16];
	st.global.u32 	[%rd162+16], %r1368;
	ld.local.u32 	%r1369, [%rd179+20];
	st.global.u32 	[%rd162+20], %r1369;
	ld.local.u32 	%r1370, [%rd179+24];
	st.global.u32 	[%rd162+24], %r1370;
	ld.local.u32 	%r1371, [%rd179+28];
	st.global.u32 	[%rd162+28], %r1371;
	add.s32 	%r1765, %r1765, 16;
	add.s64 	%rd179, %rd179, 64;
	add.s32 	%r1764, %r1764, 16;
	setp.ne.s32 	%p149, %r1765, 0;
	@%p149 bra 	$L__BB0_179;
$L__BB0_180:
	setp.eq.s32 	%p150, %r708, 0;
	@%p150 bra 	$L__BB0_189;
	and.b32  	%r716, %r706, 7;
	setp.lt.u32 	%p151, %r708, 8;
	@%p151 bra 	$L__BB0_183;
	mul.wide.u32 	%rd163, %r1767, 4;
	add.s64 	%rd164, %rd5, %rd163;
	ld.local.u32 	%r1372, [%rd164];
	add.s32 	%r1373, %r1767, %r707;
	mul.wide.s32 	%rd165, %r1373, 4;
	add.s64 	%rd166, %rd1, %rd165;
	st.global.u32 	[%rd166], %r1372;
	ld.local.u32 	%r1374, [%rd164+4];
	st.global.u32 	[%rd166+4], %r1374;
	ld.local.u32 	%r1375, [%rd164+8];
	st.global.u32 	[%rd166+8], %r1375;
	ld.local.u32 	%r1376, [%rd164+12];
	st.global.u32 	[%rd166+12], %r1376;
	ld.local.u32 	%r1377, [%rd164+16];
	st.global.u32 	[%rd166+16], %r1377;
	ld.local.u32 	%r1378, [%rd164+20];
	st.global.u32 	[%rd166+20], %r1378;
	ld.local.u32 	%r1379, [%rd164+24];
	st.global.u32 	[%rd166+24], %r1379;
	ld.local.u32 	%r1380, [%rd164+28];
	st.global.u32 	[%rd166+28], %r1380;
	add.s32 	%r1767, %r1767, 8;
$L__BB0_183:
	setp.eq.s32 	%p152, %r716, 0;
	@%p152 bra 	$L__BB0_189;
	and.b32  	%r719, %r706, 3;
	setp.lt.u32 	%p153, %r716, 4;
	@%p153 bra 	$L__BB0_186;
	mul.wide.u32 	%rd167, %r1767, 4;
	add.s64 	%rd168, %rd5, %rd167;
	ld.local.u32 	%r1381, [%rd168];
	add.s32 	%r1382, %r1767, %r707;
	mul.wide.s32 	%rd169, %r1382, 4;
	add.s64 	%rd170, %rd1, %rd169;
	st.global.u32 	[%rd170], %r1381;
	ld.local.u32 	%r1383, [%rd168+4];
	st.global.u32 	[%rd170+4], %r1383;
	ld.local.u32 	%r1384, [%rd168+8];
	st.global.u32 	[%rd170+8], %r1384;
	ld.local.u32 	%r1385, [%rd168+12];
	st.global.u32 	[%rd170+12], %r1385;
	add.s32 	%r1767, %r1767, 4;
$L__BB0_186:
	setp.eq.s32 	%p154, %r719, 0;
	@%p154 bra 	$L__BB0_189;
	add.s32 	%r1770, %r1767, %r707;
	mul.wide.u32 	%rd171, %r1767, 4;
	add.s64 	%rd180, %rd5, %rd171;
	neg.s32 	%r1769, %r719;
$L__BB0_188:
	.pragma "nounroll";
	mul.wide.s32 	%rd172, %r1770, 4;
	add.s64 	%rd173, %rd1, %rd172;
	ld.local.u32 	%r1386, [%rd180];
	st.global.u32 	[%rd173], %r1386;
	add.s32 	%r1770, %r1770, 1;
	add.s64 	%rd180, %rd180, 4;
	add.s32 	%r1769, %r1769, 1;
	setp.ne.s32 	%p155, %r1769, 0;
	@%p155 bra 	$L__BB0_188;
$L__BB0_189:
	ret;

}


// ===== COMPILED SASS (sm_100) =====

	.target	sm_100

	.elftype	@"ET_EXEC"


//--------------------- .note.nv.tkinfo           --------------------------
	.section	.note.nv.tkinfo,"",@"SHT_NOTE"
	.sectionflags	@"SHF_NOTE_NV_TKINFO"
	.tkinfo
        /*0018*/ 	.word	0x00000002
        /*0030*/ 	.string	""
        /*0030*/ 	.string	"ptxas"
        /*0030*/ 	.string	"Cuda compilation tools, release 13.0, V13.0.88"
        /*0030*/ 	.string	"Build cuda_13.0.r13.0/compiler.36424714_0"
        /*0030*/ 	.string	"-arch sm_100 -m 64 "



//--------------------- .note.nv.cuinfo           --------------------------
	.section	.note.nv.cuinfo,"",@"SHT_NOTE"
	.sectionflags	@"SHF_NOTE_NV_CUINFO"
        /*0018*/ 	.short	0x0002
        /*001a*/ 	.short	0x0064
        /*001c*/ 	.short	0x0082
	.zero		2


//--------------------- .nv.info                  --------------------------
	.section	.nv.info,"",@"SHT_CUDA_INFO"
	.align	4


	//----- nvinfo : EIATTR_REGCOUNT
	.align		4
        /*0000*/ 	.byte	0x04, 0x2f
        /*0002*/ 	.short	(.L_10 - .L_9)
	.align		4
.L_9:
        /*0004*/ 	.word	index@(_Z9tspKernelPiiS_S_i)
        /*0008*/ 	.word	0x00000020


	//----- nvinfo : EIATTR_FRAME_SIZE
	.align		4
.L_10:
        /*000c*/ 	.byte	0x04, 0x11
        /*000e*/ 	.short	(.L_12 - .L_11)
	.align		4
.L_11:
        /*0010*/ 	.word	index@(_Z9tspKernelPiiS_S_i)
        /*0014*/ 	.word	0x00002360


	//----- nvinfo : EIATTR_MIN_STACK_SIZE
	.align		4
.L_12:
        /*0018*/ 	.byte	0x04, 0x12
        /*001a*/ 	.short	(.L_14 - .L_13)
	.align		4
.L_13:
        /*001c*/ 	.word	index@(_Z9tspKernelPiiS_S_i)
        /*0020*/ 	.word	0x00002360
.L_14:


//--------------------- .nv.compat                --------------------------
	.section	.nv.compat,"",@"SHT_CUDA_COMPAT_INFO"
	.align	4
        /*0000*/ 	.byte	0x02, 0x09, 0x00, 0x00, 0x02, 0x02, 0x01, 0x00, 0x02, 0x05, 0x05, 0x00, 0x03, 0x07, 0x01, 0x01
        /*0010*/ 	.byte	0x02, 0x03, 0x00, 0x00, 0x02, 0x06, 0x01, 0x00, 0x04, 0x0b, 0x08, 0x00, 0x09, 0x00, 0x00, 0x00
        /*0020*/ 	.byte	0x00, 0x00, 0x00, 0x00


//--------------------- .nv.info._Z9tspKernelPiiS_S_i --------------------------
	.section	.nv.info._Z9tspKernelPiiS_S_i,"",@"SHT_CUDA_INFO"
	.sectionflags	@""
	.align	4


	//----- nvinfo : EIATTR_CUDA_API_VERSION
	.align		4
        /*0000*/ 	.byte	0x04, 0x37
        /*0002*/ 	.short	(.L_16 - .L_15)
.L_15:
        /*0004*/ 	.word	0x00000082


	//----- nvinfo : EIATTR_KPARAM_INFO
	.align		4
.L_16:
        /*0008*/ 	.byte	0x04, 0x17
        /*000a*/ 	.short	(.L_18 - .L_17)
.L_17:
        /*000c*/ 	.word	0x00000000
        /*0010*/ 	.short	0x0004
        /*0012*/ 	.short	0x0020
        /*0014*/ 	.byte	0x00, 0xf0, 0x11, 0x00


	//----- nvinfo : EIATTR_KPARAM_INFO
	.align		4
.L_18:
        /*0018*/ 	.byte	0x04, 0x17
        /*001a*/ 	.short	(.L_20 - .L_19)
.L_19:
        /*001c*/ 	.word	0x00000000
        /*0020*/ 	.short	0x0003
        /*0022*/ 	.short	0x0018
        /*0024*/ 	.byte	0x00, 0xf5, 0x21, 0x00


	//----- nvinfo : EIATTR_KPARAM_INFO
	.align		4
.L_20:
        /*0028*/ 	.byte	0x04, 0x17
        /*002a*/ 	.short	(.L_22 - .L_21)
.L_21:
        /*002c*/ 	.word	0x00000000
        /*0030*/ 	.short	0x0002
        /*0032*/ 	.short	0x0010
        /*0034*/ 	.byte	0x00, 0xf5, 0x21, 0x00


	//----- nvinfo : EIATTR_KPARAM_INFO
	.align		4
.L_22:
        /*0038*/ 	.byte	0x04, 0x17
        /*003a*/ 	.short	(.L_24 - .L_23)
.L_23:
        /*003c*/ 	.word	0x00000000
        /*0040*/ 	.short	0x0001
        /*0042*/ 	.short	0x0008
        /*0044*/ 	.byte	0x00, 0xf0, 0x11, 0x00


	//----- nvinfo : EIATTR_KPARAM_INFO
	.align		4
.L_24:
        /*0048*/ 	.byte	0x04, 0x17
        /*004a*/ 	.short	(.L_26 - .L_25)
.L_25:
        /*004c*/ 	.word	0x00000000
        /*0050*/ 	.short	0x0000
        /*0052*/ 	.short	0x0000
        /*0054*/ 	.byte	0x00, 0xf5, 0x21, 0x00


	//----- nvinfo : EIATTR_SPARSE_MMA_MASK
	.align		4
.L_26:
        /*0058*/ 	.byte	0x03, 0x50
        /*005a*/ 	.short	0x0000


	//----- nvinfo : EIATTR_MAXREG_COUNT
	.align		4
        /*005c*/ 	.byte	0x03, 0x1b
        /*005e*/ 	.short	0x00ff


	//----- nvinfo : EIATTR_MERCURY_ISA_VERSION
	.align		4
        /*0060*/ 	.byte	0x03, 0x5f
        /*0062*/ 	.short	0x0101


	//----- nvinfo : EIATTR_VRC_CTA_INIT_COUNT
	.align		4
        /*0064*/ 	.byte	0x02, 0x4a
	.zero		1
	.zero		1


	//----- nvinfo : EIATTR_EXIT_INSTR_OFFSETS
	.align		4
        /*0068*/ 	.byte	0x04, 0x1c
        /*006a*/ 	.short	(.L_28 - .L_27)


	//   ....[0]....
.L_27:
        /*006c*/ 	.word	0x00000080


	//   ....[1]....
        /*0070*/ 	.word	0x00005950


	//   ....[2]....
        /*0074*/ 	.word	0x000059e0


	//   ....[3]....
        /*0078*/ 	.word	0x00005cd0


	//   ....[4]....
        /*007c*/ 	.word	0x00005e50


	//   ....[5]....
        /*0080*/ 	.word	0x00005f70


	//   ....[6]....
        /*0084*/ 	.word	0x00006040


	//   ....[7]....
        /*0088*/ 	.word	0x000060b0


	//----- nvinfo : EIATTR_CRS_STACK_SIZE
	.align		4
.L_28:
        /*008c*/ 	.byte	0x04, 0x1e
        /*008e*/ 	.short	(.L_30 - .L_29)
.L_29:
        /*0090*/ 	.word	0x00000000


	//----- nvinfo : EIATTR_CBANK_PARAM_SIZE
	.align		4
.L_30:
        /*0094*/ 	.byte	0x03, 0x19
        /*0096*/ 	.short	0x0024


	//----- nvinfo : EIATTR_PARAM_CBANK
	.align		4
        /*0098*/ 	.byte	0x04, 0x0a
        /*009a*/ 	.short	(.L_32 - .L_31)
	.align		4
.L_31:
        /*009c*/ 	.word	index@(.nv.constant0._Z9tspKernelPiiS_S_i)
        /*00a0*/ 	.short	0x0380
        /*00a2*/ 	.short	0x0024


	//----- nvinfo : EIATTR_SW_WAR
	.align		4
.L_32:
        /*00a4*/ 	.byte	0x04, 0x36
        /*00a6*/ 	.short	(.L_34 - .L_33)
.L_33:
        /*00a8*/ 	.word	0x00000008
.L_34:


//--------------------- .nv.callgraph             --------------------------
	.section	.nv.callgraph,"",@"SHT_CUDA_CALLGRAPH"
	.align	4
	.sectionentsize	8
	.align		4
        /*0000*/ 	.word	0x00000000
	.align		4
        /*0004*/ 	.word	0xffffffff
	.align		4
        /*0008*/ 	.word	0x00000000
	.align		4
        /*000c*/ 	.word	0xfffffffe
	.align		4
        /*0010*/ 	.word	0x00000000
	.align		4
        /*0014*/ 	.word	0xfffffffd
	.align		4
        /*0018*/ 	.word	0x00000000
	.align		4
        /*001c*/ 	.word	0xfffffffc


//--------------------- .nv.constant4             --------------------------
	.section	.nv.constant4,"a",@progbits
	.align	8
	.align		8
.nv.constant4:
        /*0000*/ 	.dword	precalc_xorwow_matrix
	.align		8
        /*0008*/ 	.dword	precalc_xorwow_offset_matrix
	.align		8
        /*0010*/ 	.dword	mrg32k3aM1
	.align		8
        /*0018*/ 	.dword	mrg32k3aM2
	.align		8
        /*0020*/ 	.dword	mrg32k3aM1SubSeq
	.align		8
        /*0028*/ 	.dword	mrg32k3aM2SubSeq
	.align		8
        /*0030*/ 	.dword	mrg32k3aM1Seq
	.align		8
        /*0038*/ 	.dword	mrg32k3aM2Seq


//--------------------- .nv.constant3             --------------------------
	.section	.nv.constant3,"a",@progbits
	.align	8
.nv.constant3:
	.type		__cr_lgamma_table,@object
	.size		__cr_lgamma_table,(.L_8 - __cr_lgamma_table)
__cr_lgamma_table:
        /*0000*/ 	.byte	0x00, 0x00, 0x00, 0x00, 0x00, 0x00, 0x00, 0x00, 0x00, 0x00, 0x00, 0x00, 0x00, 0x00, 0x00, 0x00
        /*0010*/ 	.byte	0xef, 0x39, 0xfa, 0xfe, 0x42, 0x2e, 0xe6, 0x3f, 0x02, 0x20, 0x2a, 0xfa, 0x0b, 0xab, 0xfc, 0x3f
        /*0020*/ 	.byte	0xf9, 0x2c, 0x92, 0x7c, 0xa7, 0x6c, 0x09, 0x40, 0xc9, 0x79, 0x44, 0x3c, 0x64, 0x26, 0x13, 0x40
        /*0030*/ 	.byte	0xca, 0x01, 0xcf, 0x3a, 0x27, 0x51, 0x1a, 0x40, 0x30, 0xcc, 0x2d, 0xf3, 0xe1, 0x0c, 0x21, 0x40
        /*0040*/ 	.byte	0x0d, 0xb7, 0xfc, 0x82, 0x8e, 0x35, 0x25, 0x40
.L_8:


//--------------------- .text._Z9tspKernelPiiS_S_i --------------------------
	.section	.text._Z9tspKernelPiiS_S_i,"ax",@progbits
	.align	128
        .global         _Z9tspKernelPiiS_S_i
        .type           _Z9tspKernelPiiS_S_i,@function
        .size           _Z9tspKernelPiiS_S_i,(.L_x_40 - _Z9tspKernelPiiS_S_i)
        .other          _Z9tspKernelPiiS_S_i,@"STO_CUDA_ENTRY STV_DEFAULT"
_Z9tspKernelPiiS_S_i:
.text._Z9tspKernelPiiS_S_i:
[----:B------:R-:W0:Y:S01]  /*0000*/  LDC R1, c[0x0][0x37c] ;  /* 0x0000df00ff017b82 */ /* 0x000e220000000800 */
[----:B------:R-:W1:Y:S07]  /*0010*/  S2R R20, SR_TID.X ;  /* 0x0000000000147919 */ /* 0x000e6e0000002100 */
[----:B------:R-:W1:Y:S01]  /*0020*/  S2UR UR4, SR_CTAID.X ;  /* 0x00000000000479c3 */ /* 0x000e620000002500 */
[----:B------:R-:W2:Y:S01]  /*0030*/  LDCU UR5, c[0x0][0x3a0] ;  /* 0x00007400ff0577ac */ /* 0x000ea20008000800 */
[----:B0-----:R-:W-:-:S06]  /*0040*/  VIADD R1, R1, 0xffffdca0 ;  /* 0xffffdca001017836 */ /* 0x001fcc0000000000 */
[----:B------:R-:W1:Y:S02]  /*0050*/  LDC R3, c[0x0][0x360] ;  /* 0x0000d800ff037b82 */ /* 0x000e640000000800 */
[----:B-1----:R-:W-:-:S05]  /*0060*/  IMAD R20, R3, UR4, R20 ;  /* 0x0000000403147c24 */ /* 0x002fca000f8e0214 */
[----:B--2---:R-:W-:-:S13]  /*0070*/  ISETP.GE.AND P0, PT, R20, UR5, PT ;  /* 0x0000000514007c0c */ /* 0x004fda000bf06270 */
[----:B------:R-:W-:Y:S05]  /*0080*/  @P0 EXIT ;  /* 0x000000000000094d */ /* 0x000fea0003800000 */
[----:B------:R-:W0:Y:S01]  /*0090*/  LDCU UR5, c[0x0][0x388] ;  /* 0x00007100ff0577ac */ /* 0x000e220008000800 */
[C---:B------:R-:W-:Y:S02]  /*00a0*/  VIADD R0, R1.reuse, 0x3e8 ;  /* 0x000003e801007836 */ /* 0x040fe40000000000 */
[C---:B------:R-:W-:Y:S02]  /*00b0*/  VIADD R21, R1.reuse, 0x1390 ;  /* 0x0000139001157836 */ /* 0x040fe40000000000 */
[----:B------:R-:W-:Y:S01]  /*00c0*/  VIADD R22, R1, 0x2330 ;  /* 0x0000233001167836 */ /* 0x000fe20000000000 */
[----:B0-----:R-:W-:-:S09]  /*00d0*/  UISETP.GE.AND UP0, UPT, UR5, 0x1, UPT ;  /* 0x000000010500788c */ /* 0x001fd2000bf06270 */
[----:B------:R-:W-:Y:S05]  /*00e0*/  BRA.U !UP0, `(.L_x_0) ;  /* 0x0000000508787547 */ /* 0x000fea000b800000 */
[----:B------:R-:W-:Y:S01]  /*00f0*/  UISETP.GE.U32.AND UP0, UPT, UR5, 0x10, UPT ;  /* 0x000000100500788c */ /* 0x000fe2000bf06070 */
[----:B------:R-:W-:Y:S01]  /*0100*/  IMAD.MOV.U32 R2, RZ, RZ, RZ ;  /* 0x000000ffff027224 */ /* 0x000fe200078e00ff */
[----:B------:R-:W-:-:S04]  /*0110*/  ULOP3.LUT UR4, UR5, 0xf, URZ, 0xc0, !UPT ;  /* 0x0000000f05047892 */ /* 0x000fc8000f8ec0ff */
[----:B------:R-:W-:-:S03]  /*0120*/  UISETP.NE.AND UP1, UPT, UR4, URZ, UPT ;  /* 0x000000ff0400728c */ /* 0x000fc6000bf25270 */
[----:B------:R-:W-:Y:S08]  /*0130*/  BRA.U !UP0, `(.L_x_1) ;  /* 0x0000000108747547 */ /* 0x000ff0000b800000 */
[----:B------:R-:W-:Y:S01]  /*0140*/  ULOP3.LUT UR6, UR5, 0x7ffffff0, URZ, 0xc0, !UPT ;  /* 0x7ffffff005067892 */ /* 0x000fe2000f8ec0ff */
[----:B------:R-:W-:-:S05]  /*0150*/  IMAD.MOV.U32 R4, RZ, RZ, RZ ;  /* 0x000000ffff047224 */ /* 0x000fca00078e00ff */
[----:B------:R-:W-:-:S07]  /*0160*/  IMAD.U32 R2, RZ, RZ, UR6 ;  /* 0x00000006ff027e24 */ /* 0x000fce000f8e00ff */
.L_x_2:
[C---:B-1----:R-:W-:Y:S02]  /*0170*/  IMAD R3, R4.reuse, 0x4, R21 ;  /* 0x0000000404037824 */ /* 0x042fe400078e0215 */
[C---:B------:R-:W-:Y:S02]  /*0180*/  VIADD R5, R4.reuse, 0x1 ;  /* 0x0000000104057836 */ /* 0x040fe40000000000 */
[C---:B------:R-:W-:Y:S02]  /*0190*/  VIADD R6, R4.reuse, 0x2 ;  /* 0x0000000204067836 */ /* 0x040fe40000000000 */
[C---:B------:R-:W-:Y:S02]  /*01a0*/  VIADD R7, R4.reuse, 0x3 ;  /* 0x0000000304077836 */ /* 0x040fe40000000000 */
[----:B------:R-:W-:Y:S02]  /*01b0*/  IMAD.IADD R23, R1, 0x1, R4 ;  /* 0x0000000101177824 */ /* 0x000fe400078e0204 */
[C---:B------:R-:W-:Y:S01]  /*01c0*/  VIADD R8, R4.reuse, 0x4 ;  /* 0x0000000404087836 */ /* 0x040fe20000000000 */
[----:B------:R0:W-:Y:S01]  /*01d0*/  STL.128 [R3], R4 ;  /* 0x0000000403007387 */ /* 0x0001e20000100c00 */
[----:B------:R-:W-:-:S02]  /*01e0*/  VIADD R9, R4, 0x5 ;  /* 0x0000000504097836 */ /* 0x000fc40000000000 */
[C---:B------:R-:W-:Y:S01]  /*01f0*/  VIADD R10, R4.reuse, 0x6 ;  /* 0x00000006040a7836 */ /* 0x040fe20000000000 */
[----:B------:R1:W-:Y:S01]  /*0200*/  STL.64 [R23], RZ ;  /* 0x000000ff17007387 */ /* 0x0003e20000100a00 */
[C---:B------:R-:W-:Y:S02]  /*0210*/  VIADD R11, R4.reuse, 0x7 ;  /* 0x00000007040b7836 */ /* 0x040fe40000000000 */
[C---:B------:R-:W-:Y:S02]  /*0220*/  VIADD R12, R4.reuse, 0x8 ;  /* 0x00000008040c7836 */ /* 0x040fe40000000000 */
[C---:B------:R-:W-:Y:S01]  /*0230*/  VIADD R13, R4.reuse, 0x9 ;  /* 0x00000009040d7836 */ /* 0x040fe20000000000 */
[----:B------:R1:W-:Y:S01]  /*0240*/  STL.128 [R3+0x10], R8 ;  /* 0x0000100803007387 */ /* 0x0003e20000100c00 */
[C---:B------:R-:W-:Y:S02]  /*0250*/  VIADD R14, R4.reuse, 0xa ;  /* 0x0000000a040e7836 */ /* 0x040fe40000000000 */
[----:B------:R-:W-:-:S02]  /*0260*/  VIADD R15, R4, 0xb ;  /* 0x0000000b040f7836 */ /* 0x000fc40000000000 */
[C---:B------:R-:W-:Y:S02]  /*0270*/  VIADD R16, R4.reuse, 0xc ;  /* 0x0000000c04107836 */ /* 0x040fe40000000000 */
[C---:B------:R-:W-:Y:S01]  /*0280*/  VIADD R17, R4.reuse, 0xd ;  /* 0x0000000d04117836 */ /* 0x040fe20000000000 */
[----:B------:R1:W-:Y:S01]  /*0290*/  STL.128 [R3+0x20], R12 ;  /* 0x0000200c03007387 */ /* 0x0003e20000100c00 */
[C---:B------:R-:W-:Y:S02]  /*02a0*/  VIADD R18, R4.reuse, 0xe ;  /* 0x0000000e04127836 */ /* 0x040fe40000000000 */
[C---:B------:R-:W-:Y:S01]  /*02b0*/  VIADD R19, R4.reuse, 0xf ;  /* 0x0000000f04137836 */ /* 0x040fe20000000000 */
[----:B------:R1:W-:Y:S01]  /*02c0*/  STL.64 [R23+0x8], RZ ;  /* 0x000008ff17007387 */ /* 0x0003e20000100a00 */
[----:B0-----:R-:W-:-:S03]  /*02d0*/  VIADD R4, R4, 0x10 ;  /* 0x0000001004047836 */ /* 0x001fc60000000000 */
[----:B------:R1:W-:Y:S02]  /*02e0*/  STL.128 [R3+0x30], R16 ;  /* 0x0000301003007387 */ /* 0x0003e40000100c00 */
[----:B------:R-:W-:-:S13]  /*02f0*/  ISETP.NE.AND P0, PT, R4, R2, PT ;  /* 0x000000020400720c */ /* 0x000fda0003f05270 */
[----:B------:R-:W-:Y:S05]  /*0300*/  @P0 BRA `(.L_x_2) ;  /* 0xfffffffc00980947 */ /* 0x000fea000383ffff */
.L_x_1:
[----:B------:R-:W-:Y:S05]  /*0310*/  BRA.U !UP1, `(.L_x_0) ;  /* 0x0000000109ec7547 */ /* 0x000fea000b800000 */
[----:B------:R-:W-:Y:S02]  /*0320*/  UISETP.GE.U32.AND UP0, UPT, UR4, 0x8, UPT ;  /* 0x000000080400788c */ /* 0x000fe4000bf06070 */
[----:B------:R-:W-:-:S04]  /*0330*/  ULOP3.LUT UR6, UR5, 0x7, URZ, 0xc0, !UPT ;  /* 0x0000000705067892 */ /* 0x000fc8000f8ec0ff */
[----:B------:R-:W-:-:S03]  /*0340*/  UISETP.NE.AND UP1, UPT, UR6, URZ, UPT ;  /* 0x000000ff0600728c */ /* 0x000fc6000bf25270 */
[----:B------:R-:W-:Y:S08]  /*0350*/  BRA.U !UP0, `(.L_x_3) ;  /* 0x0000000108687547 */ /* 0x000ff0000b800000 */
[----:B------:R-:W-:Y:S02]  /*0360*/  IMAD.IADD R5, R1, 0x1, R2 ;  /* 0x0000000101057824 */ /* 0x000fe400078e0202 */
[C---:B-1----:R-:W-:Y:S02]  /*0370*/  IMAD R3, R2.reuse, 0x4, R21 ;  /* 0x0000000402037824 */ /* 0x042fe400078e0215 */
[C---:B------:R-:W-:Y:S01]  /*0380*/  VIADD R4, R2.reuse, 0x1 ;  /* 0x0000000102047836 */ /* 0x040fe20000000000 */
[----:B------:R-:W-:Y:S01]  /*0390*/  STL.U8 [R5], RZ ;  /* 0x000000ff05007387 */ /* 0x000fe20000100000 */
[C---:B------:R-:W-:Y:S02]  /*03a0*/  VIADD R6, R2.reuse, 0x2 ;  /* 0x0000000202067836 */ /* 0x040fe40000000000 */
[C---:B------:R-:W-:Y:S01]  /*03b0*/  VIADD R8, R2.reuse, 0x3 ;  /* 0x0000000302087836 */ /* 0x040fe20000000000 */
[----:B------:R0:W-:Y:S01]  /*03c0*/  STL [R3], R2 ;  /* 0x0000000203007387 */ /* 0x0001e20000100800 */
[----:B------:R-:W-:-:S02]  /*03d0*/  VIADD R10, R2, 0x4 ;  /* 0x00000004020a7836 */ /* 0x000fc40000000000 */
[C---:B------:R-:W-:Y:S01]  /*03e0*/  VIADD R12, R2.reuse, 0x5 ;  /* 0x00000005020c7836 */ /* 0x040fe20000000000 */
[----:B------:R2:W-:Y:S01]  /*03f0*/  STL.U8 [R5+0x1], RZ ;  /* 0x000001ff05007387 */ /* 0x0005e20000100000 */
[C---:B------:R-:W-:Y:S02]  /*0400*/  VIADD R14, R2.reuse, 0x6 ;  /* 0x00000006020e7836 */ /* 0x040fe40000000000 */
[C---:B------:R-:W-:Y:S01]  /*0410*/  VIADD R16, R2.reuse, 0x7 ;  /* 0x0000000702107836 */ /* 0x040fe20000000000 */
[----:B------:R2:W-:Y:S01]  /*0420*/  STL [R3+0x4], R4 ;  /* 0x0000040403007387 */ /* 0x0005e20000100800 */
[----:B0-----:R-:W-:-:S03]  /*0430*/  VIADD R2, R2, 0x8 ;  /* 0x0000000802027836 */ /* 0x001fc60000000000 */
[----:B------:R2:W-:Y:S04]  /*0440*/  STL.U8 [R5+0x2], RZ ;  /* 0x000002ff05007387 */ /* 0x0005e80000100000 */
[----:B------:R2:W-:Y:S04]  /*0450*/  STL [R3+0x8], R6 ;  /* 0x0000080603007387 */ /* 0x0005e80000100800 */
        /* <DEDUP_REMOVED lines=9> */
[----:B------:R2:W-:Y:S02]  /*04f0*/  STL [R3+0x1c], R16 ;  /* 0x00001c1003007387 */ /* 0x0005e40000100800 */
.L_x_3:
[----:B------:R-:W-:Y:S05]  /*0500*/  BRA.U !UP1, `(.L_x_0) ;  /* 0x0000000109707547 */ /* 0x000fea000b800000 */
[----:B------:R-:W-:Y:S02]  /*0510*/  UISETP.GE.U32.AND UP0, UPT, UR6, 0x4, UPT ;  /* 0x000000040600788c */ /* 0x000fe4000bf06070 */
[----:B------:R-:W-:-:S04]  /*0520*/  ULOP3.LUT UR5, UR5, 0x3, URZ, 0xc0, !UPT ;  /* 0x0000000305057892 */ /* 0x000fc8000f8ec0ff */
[----:B------:R-:W-:-:S03]  /*0530*/  UISETP.NE.AND UP1, UPT, UR5, URZ, UPT ;  /* 0x000000ff0500728c */ /* 0x000fc6000bf25270 */
[----:B------:R-:W-:Y:S08]  /*0540*/  BRA.U !UP0, `(.L_x_4) ;  /* 0x0000000108387547 */ /* 0x000ff0000b800000 */
[----:B-12---:R-:W-:Y:S02]  /*0550*/  IMAD.IADD R3, R1, 0x1, R2 ;  /* 0x0000000101037824 */ /* 0x006fe400078e0202 */
[C---:B------:R-:W-:Y:S02]  /*0560*/  IMAD R5, R2.reuse, 0x4, R21 ;  /* 0x0000000402057824 */ /* 0x040fe400078e0215 */
[C---:B------:R-:W-:Y:S01]  /*0570*/  VIADD R4, R2.reuse, 0x1 ;  /* 0x0000000102047836 */ /* 0x040fe20000000000 */
[----:B------:R-:W-:Y:S01]  /*0580*/  STL.U8 [R3], RZ ;  /* 0x000000ff03007387 */ /* 0x000fe20000100000 */
[C---:B------:R-:W-:Y:S02]  /*0590*/  VIADD R6, R2.reuse, 0x2 ;  /* 0x0000000202067836 */ /* 0x040fe40000000000 */
[C---:B------:R-:W-:Y:S01]  /*05a0*/  VIADD R8, R2.reuse, 0x3 ;  /* 0x0000000302087836 */ /* 0x040fe20000000000 */
[----:B------:R0:W-:Y:S04]  /*05b0*/  STL [R5], R2 ;  /* 0x0000000205007387 */ /* 0x0001e80000100800 */
[----:B------:R3:W-:Y:S04]  /*05c0*/  STL.U8 [R3+0x1], RZ ;  /* 0x000001ff03007387 */ /* 0x0007e80000100000 */
[----:B------:R3:W-:Y:S01]  /*05d0*/  STL [R5+0x4], R4 ;  /* 0x0000040405007387 */ /* 0x0007e20000100800 */
[----:B0-----:R-:W-:-:S03]  /*05e0*/  VIADD R2, R2, 0x4 ;  /* 0x0000000402027836 */ /* 0x001fc60000000000 */
[----:B------:R3:W-:Y:S04]  /*05f0*/  STL.U8 [R3+0x2], RZ ;  /* 0x000002ff03007387 */ /* 0x0007e80000100000 */
[----:B------:R3:W-:Y:S04]  /*0600*/  STL [R5+0x8], R6 ;  /* 0x0000080605007387 */ /* 0x0007e80000100800 */
[----:B------:R3:W-:Y:S04]  /*0610*/  STL.U8 [R3+0x3], RZ ;  /* 0x000003ff03007387 */ /* 0x0007e80000100000 */
[----:B------:R3:W-:Y:S02]  /*0620*/  STL [R5+0xc], R8 ;  /* 0x00000c0805007387 */ /* 0x0007e40000100800 */
.L_x_4:
[----:B------:R-:W-:Y:S05]  /*0630*/  BRA.U !UP1, `(.L_x_0) ;  /* 0x0000000109247547 */ /* 0x000fea000b800000 */
[----:B------:R-:W-:-:S05]  /*0640*/  UMOV UR4, URZ ;  /* 0x000000ff00047c82 */ /* 0x000fca0008000000 */
.L_x_5:
[----:B------:R-:W-:Y:S01]  /*0650*/  UIADD3 UR4, UPT, UPT, UR4, 0x1, URZ ;  /* 0x0000000104047890 */ /* 0x000fe2000fffe0ff */
[----:B--23--:R-:W-:Y:S02]  /*0660*/  IMAD.IADD R4, R1, 0x1, R2 ;  /* 0x0000000101047824 */ /* 0x00cfe400078e0202 */
[C---:B-1----:R-:W-:Y:S01]  /*0670*/  IMAD R3, R2.reuse, 0x4, R21 ;  /* 0x0000000402037824 */ /* 0x042fe200078e0215 */
[----:B------:R-:W-:Y:S02]  /*0680*/  UISETP.NE.AND UP0, UPT, UR4, UR5, UPT ;  /* 0x000000050400728c */ /* 0x000fe4000bf05270 */
[----:B------:R-:W-:Y:S04]  /*0690*/  STL.U8 [R4], RZ ;  /* 0x000000ff04007387 */ /* 0x000fe80000100000 */
[----:B------:R0:W-:Y:S02]  /*06a0*/  STL [R3], R2 ;  /* 0x0000000203007387 */ /* 0x0001e40000100800 */
[----:B0-----:R-:W-:Y:S01]  /*06b0*/  VIADD R2, R2, 0x1 ;  /* 0x0000000102027836 */ /* 0x001fe20000000000 */
[----:B------:R-:W-:Y:S06]  /*06c0*/  BRA.U UP0, `(.L_x_5) ;  /* 0xfffffffd00e07547 */ /* 0x000fec000b83ffff */
.L_x_0:
[----:B------:R-:W-:Y:S01]  /*06d0*/  IMAD.MOV.U32 R2, RZ, RZ, 0x1 ;  /* 0x00000001ff027424 */ /* 0x000fe200078e00ff */
[----:B------:R-:W-:Y:S04]  /*06e0*/  STL [R1+0x3e8], RZ ;  /* 0x0003e8ff01007387 */ /* 0x000fe80000100800 */
[----:B------:R1:W-:Y:S02]  /*06f0*/  STL.U8 [R1], R2 ;  /* 0x0000000201007387 */ /* 0x0003e40000100000 */
[----:B-123--:R-:W-:-:S06]  /*0700*/  CS2R R2, SR_CLOCKLO ;  /* 0x0000000000027805 */ /* 0x00efcc0000015000 */
[----:B------:R-:W-:Y:S01]  /*0710*/  LOP3.LUT R3, R3, 0xf7dcefdd, RZ, 0x3c, !PT ;  /* 0xf7dcefdd03037812 */ /* 0x000fe200078e3cff */
[----:B------:R-:W0:Y:S01]  /*0720*/  LDCU.64 UR6, c[0x0][0x358] ;  /* 0x00006b00ff0677ac */ /* 0x000e220008000a00 */
[----:B------:R-:W-:Y:S01]  /*0730*/  LOP3.LUT R2, R2, 0xaad26b49, RZ, 0x3c, !PT ;  /* 0xaad26b4902027812 */ /* 0x000fe200078e3cff */
[----:B------:R-:W-:Y:S01]  /*0740*/  BSSY.RECONVERGENT B0, `(.L_x_6) ;  /* 0x000025e000007945 */ /* 0x000fe20003800200 */
[----:B------:R-:W-:Y:S01]  /*0750*/  ISETP.NE.AND P0, PT, R20, RZ, PT ;  /* 0x000000ff1400720c */ /* 0x000fe20003f05270 */
[----:B------:R-:W-:Y:S01]  /*0760*/  IMAD R4, R3, -0x658354e5, RZ ;  /* 0x9a7cab1b03047824 */ /* 0x000fe200078e02ff */
[----:B------:R-:W-:Y:S01]  /*0770*/  SHF.R.S32.HI R8, RZ, 0x1f, R20 ;  /* 0x0000001fff087819 */ /* 0x000fe20000011414 */
[----:B------:R-:W-:Y:S02]  /*0780*/  IMAD R5, R2, 0x4182bed5, RZ ;  /* 0x4182bed502057824 */ /* 0x000fe400078e02ff */
[C---:B------:R-:W-:Y:S01]  /*0790*/  VIADD R7, R4.reuse, 0x1f123bb5 ;  /* 0x1f123bb504077836 */ /* 0x040fe20000000000 */
[----:B------:R-:W-:Y:S01]  /*07a0*/  LOP3.LUT R2, R4, 0x5491333, RZ, 0x3c, !PT ;  /* 0x0549133304027812 */ /* 0x000fe200078e3cff */
[C---:B------:R-:W-:Y:S01]  /*07b0*/  VIADD R3, R5.reuse, 0x583f19 ;  /* 0x00583f1905037836 */ /* 0x040fe20000000000 */
[----:B------:R-:W-:-:S02]  /*07c0*/  LOP3.LUT R6, R5, 0x159a55e5, RZ, 0x3c, !PT ;  /* 0x159a55e505067812 */ /* 0x000fc400078e3cff */
[C---:B------:R-:W-:Y:S01]  /*07d0*/  IADD3 R4, PT, PT, R5.reuse, 0x64f0c9, R4 ;  /* 0x0064f0c905047810 */ /* 0x040fe20007ffe004 */
[----:B------:R-:W-:Y:S01]  /*07e0*/  VIADD R5, R5, 0x75bcd15 ;  /* 0x075bcd1505057836 */ /* 0x000fe20000000000 */
[----:B------:R1:W-:Y:S04]  /*07f0*/  STL.64 [R1+0x2340], R2 ;  /* 0x0023400201007387 */ /* 0x0003e80000100a00 */
[----:B------:R1:W-:Y:S01]  /*0800*/  STL.128 [R1+0x2330], R4 ;  /* 0x0023300401007387 */ /* 0x0003e20000100c00 */
[----:B0-----:R-:W-:Y:S05]  /*0810*/  @!P0 BRA `(.L_x_7) ;  /* 0x0000002400408947 */ /* 0x001fea0003800000 */
[----:B------:R-:W-:Y:S02]  /*0820*/  IMAD.MOV.U32 R15, RZ, RZ, R8 ;  /* 0x000000ffff0f7224 */ /* 0x000fe400078e0008 */
[----:B------:R-:W-:Y:S02]  /*0830*/  IMAD.MOV.U32 R13, RZ, RZ, RZ ;  /* 0x000000ffff0d7224 */ /* 0x000fe400078e00ff */
[----:B------:R-:W-:-:S07]  /*0840*/  IMAD.MOV.U32 R12, RZ, RZ, R20 ;  /* 0x000000ffff0c7224 */ /* 0x000fce00078e0014 */
.L_x_16:
[----:B------:R-:W-:Y:S01]  /*0850*/  LOP3.LUT R18, R12, 0x3, RZ, 0xc0, !PT ;  /* 0x000000030c127812 */ /* 0x000fe200078ec0ff */
[----:B------:R-:W-:Y:S03]  /*0860*/  BSSY.RECONVERGENT B1, `(.L_x_8) ;  /* 0x0000245000017945 */ /* 0x000fe60003800200 */
[----:B------:R-:W-:-:S04]  /*0870*/  ISETP.NE.U32.AND P0, PT, R18, RZ, PT ;  /* 0x000000ff1200720c */ /* 0x000fc80003f05070 */
[----:B------:R-:W-:-:S13]  /*0880*/  ISETP.NE.AND.EX P0, PT, RZ, RZ, PT, P0 ;  /* 0x000000ffff00720c */ /* 0x000fda0003f05300 */
[----:B0-23--:R-:W-:Y:S05]  /*0890*/  @!P0 BRA `(.L_x_9) ;  /* 0x0000002400048947 */ /* 0x00dfea0003800000 */
[----:B------:R-:W0:Y:S01]  /*08a0*/  LDC.64 R8, c[0x4][RZ] ;  /* 0x01000000ff087b82 */ /* 0x000e220000000a00 */
[----:B------:R-:W-:Y:S01]  /*08b0*/  IMAD.MOV.U32 R17, RZ, RZ, RZ ;  /* 0x000000ffff117224 */ /* 0x000fe200078e00ff */
[----:B-1----:R-:W-:Y:S02]  /*08c0*/  CS2R R2, SRZ ;  /* 0x0000000000027805 */ /* 0x002fe4000001ff00 */
[----:B------:R-:W-:Y:S01]  /*08d0*/  CS2R R6, SRZ ;  /* 0x0000000000067805 */ /* 0x000fe2000001ff00 */
[----:B------:R-:W-:Y:S02]  /*08e0*/  IMAD.MOV.U32 R5, RZ, RZ, RZ ;  /* 0x000000ffff057224 */ /* 0x000fe400078e00ff */
[----:B0-----:R-:W-:-:S07]  /*08f0*/  IMAD.WIDE.U32 R8, R13, 0xc80, R8 ;  /* 0x00000c800d087825 */ /* 0x001fce00078e0008 */
.L_x_11:
[----:B------:R-:W-:-:S06]  /*0900*/  IMAD R14, R17, 0x4, R22 ;  /* 0x00000004110e7824 */ /* 0x000fcc00078e0216 */
[----:B------:R-:W5:Y:S01]  /*0910*/  LDL R14, [R14+0x4] ;  /* 0x000004000e0e7983 */ /* 0x000f620000100800 */
[----:B------:R-:W-:Y:S01]  /*0920*/  IMAD.SHL.U32 R16, R17, 0x20, RZ ;  /* 0x0000002011107824 */ /* 0x000fe200078e00ff */
[----:B------:R-:W-:-:S06]  /*0930*/  UMOV UR4, URZ ;  /* 0x000000ff00047c82 */ /* 0x000fcc0008000000 */
.L_x_10:
[----:B-----5:R-:W-:Y:S01]  /*0940*/  SHF.R.U32.HI R23, RZ, UR4, R14 ;  /* 0x00000004ff177c19 */ /* 0x020fe2000801160e */
[----:B------:R-:W-:-:S03]  /*0950*/  VIADD R10, R16, UR4 ;  /* 0x00000004100a7c36 */ /* 0x000fc60008000000 */
[----:B------:R-:W-:-:S04]  /*0960*/  LOP3.LUT R11, R23, 0x1, RZ, 0xc0, !PT ;  /* 0x00000001170b7812 */ /* 0x000fc800078ec0ff */
[----:B------:R-:W-:Y:S01]  /*0970*/  ISETP.NE.U32.AND P0, PT, R11, 0x1, PT ;  /* 0x000000010b00780c */ /* 0x000fe20003f05070 */
[----:B------:R-:W-:-:S03]  /*0980*/  IMAD R11, R10, 0x5, RZ ;  /* 0x000000050a0b7824 */ /* 0x000fc600078e02ff */
[----:B------:R-:W-:Y:S01]  /*0990*/  R2P PR, R23, 0x7e ;  /* 0x0000007e17007804 */ /* 0x000fe20000000000 */
[----:B------:R-:W-:-:S08]  /*09a0*/  IMAD.WIDE.U32 R10, R11, 0x4, R8 ;  /* 0x000000040b0a7825 */ /* 0x000fd000078e0008 */
[----:B------:R-:W2:Y:S04]  /*09b0*/  @!P0 LDG.E R24, desc[UR6][R10.64+0x10] ;  /* 0x000010060a188981 */ /* 0x000ea8000c1e1900 */
[----:B------:R-:W3:Y:S04]  /*09c0*/  @P1 LDG.E R26, desc[UR6][R10.64+0x24] ;  /* 0x000024060a1a1981 */ /* 0x000ee8000c1e1900 */
[----:B------:R-:W4:Y:S04]  /*09d0*/  @P2 LDG.E R28, desc[UR6][R10.64+0x38] ;  /* 0x000038060a1c2981 */ /* 0x000f28000c1e1900 */
[----:B------:R-:W4:Y:S04]  /*09e0*/  @P3 LDG.E R19, desc[UR6][R10.64+0x4c] ;  /* 0x00004c060a133981 */ /* 0x000f28000c1e1900 */
[----:B------:R-:W4:Y:S01]  /*09f0*/  @P1 LDG.E R25, desc[UR6][R10.64+0x18] ;  /* 0x000018060a191981 */ /* 0x000f22000c1e1900 */
[----:B--2---:R-:W-:-:S03]  /*0a00*/  @!P0 LOP3.LUT R3, R3, R24, RZ, 0x3c, !PT ;  /* 0x0000001803038212 */ /* 0x004fc600078e3cff */
[----:B------:R-:W2:Y:S01]  /*0a10*/  @!P0 LDG.E R24, desc[UR6][R10.64+0x8] ;  /* 0x000008060a188981 */ /* 0x000ea2000c1e1900 */
[----:B---3--:R-:W-:-:S03]  /*0a20*/  @P1 LOP3.LUT R3, R3, R26, RZ, 0x3c, !PT ;  /* 0x0000001a03031212 */ /* 0x008fc600078e3cff */
[----:B------:R-:W3:Y:S01]  /*0a30*/  @P4 LDG.E R26, desc[UR6][R10.64+0x60] ;  /* 0x000060060a1a4981 */ /* 0x000ee2000c1e1900 */
[----:B----4-:R-:W-:-:S03]  /*0a40*/  @P2 LOP3.LUT R3, R3, R28, RZ, 0x3c, !PT ;  /* 0x0000001c03032212 */ /* 0x010fc600078e3cff */
[----:B------:R-:W4:Y:S01]  /*0a50*/  @P5 LDG.E R28, desc[UR6][R10.64+0x74] ;  /* 0x000074060a1c5981 */ /* 0x000f22000c1e1900 */
[----:B------:R-:W-:-:S03]  /*0a60*/  @P3 LOP3.LUT R3, R3, R19, RZ, 0x3c, !PT ;  /* 0x0000001303033212 */ /* 0x000fc600078e3cff */
[----:B------:R-:W4:Y:S01]  /*0a70*/  @!P0 LDG.E R19, desc[UR6][R10.64+0x4] ;  /* 0x000004060a138981 */ /* 0x000f22000c1e1900 */
[----:B--2---:R-:W-:-:S03]  /*0a80*/  @!P0 LOP3.LUT R7, R7, R24, RZ, 0x3c, !PT ;  /* 0x0000001807078212 */ /* 0x004fc600078e3cff */
[----:B------:R-:W2:Y:S01]  /*0a90*/  @!P0 LDG.E R24, desc[UR6][R10.64] ;  /* 0x000000060a188981 */ /* 0x000ea2000c1e1900 */
[----:B---3--:R-:W-:-:S03]  /*0aa0*/  @P4 LOP3.LUT R3, R3, R26, RZ, 0x3c, !PT ;  /* 0x0000001a03034212 */ /* 0x008fc600078e3cff */
[----:B------:R-:W3:Y:S01]  /*0ab0*/  @P6 LDG.E R26, desc[UR6][R10.64+0x88] ;  /* 0x000088060a1a6981 */ /* 0x000ee2000c1e1900 */
[----:B----4-:R-:W-:-:S03]  /*0ac0*/  @!P0 LOP3.LUT R6, R6, R19, RZ, 0x3c, !PT ;  /* 0x0000001306068212 */ /* 0x010fc600078e3cff */
[----:B------:R-:W4:Y:S01]  /*0ad0*/  @!P0 LDG.E R19, desc[UR6][R10.64+0xc] ;  /* 0x00000c060a138981 */ /* 0x000f22000c1e1900 */
[----:B------:R-:W-:Y:S02]  /*0ae0*/  @P5 LOP3.LUT R3, R3, R28, RZ, 0x3c, !PT ;  /* 0x0000001c03035212 */ /* 0x000fe400078e3cff */
[----:B--2---:R-:W-:Y:S02]  /*0af0*/  @!P0 LOP3.LUT R5, R5, R24, RZ, 0x3c, !PT ;  /* 0x0000001805058212 */ /* 0x004fe400078e3cff */
[----:B------:R-:W2:Y:S01]  /*0b00*/  @P1 LDG.E R24, desc[UR6][R10.64+0x14] ;  /* 0x000014060a181981 */ /* 0x000ea2000c1e1900 */
[----:B---3--:R-:W-:-:S03]  /*0b10*/  @P6 LOP3.LUT R3, R3, R26, RZ, 0x3c, !PT ;  /* 0x0000001a03036212 */ /* 0x008fc600078e3cff */
[----:B------:R-:W3:Y:S01]  /*0b20*/  @P1 LDG.E R26, desc[UR6][R10.64+0x1c] ;  /* 0x00001c060a1a1981 */ /* 0x000ee2000c1e1900 */
[----:B----4-:R-:W-:-:S03]  /*0b30*/  @!P0 LOP3.LUT R2, R2, R19, RZ, 0x3c, !PT ;  /* 0x0000001302028212 */ /* 0x010fc600078e3cff */
[----:B------:R-:W4:Y:S01]  /*0b40*/  @P1 LDG.E R19, desc[UR6][R10.64+0x20] ;  /* 0x000020060a131981 */ /* 0x000f22000c1e1900 */
[----:B------:R-:W-:-:S03]  /*0b50*/  @P1 LOP3.LUT R6, R6, R25, RZ, 0x3c, !PT ;  /* 0x0000001906061212 */ /* 0x000fc600078e3cff */
[----:B------:R-:W4:Y:S01]  /*0b60*/  @P2 LDG.E R25, desc[UR6][R10.64+0x2c] ;  /* 0x00002c060a192981 */ /* 0x000f22000c1e1900 */
[----:B--2---:R-:W-:-:S03]  /*0b70*/  @P1 LOP3.LUT R5, R5, R24, RZ, 0x3c, !PT ;  /* 0x0000001805051212 */ /* 0x004fc600078e3cff */
[----:B------:R-:W2:Y:S01]  /*0b80*/  @P2 LDG.E R24, desc[UR6][R10.64+0x28] ;  /* 0x000028060a182981 */ /* 0x000ea2000c1e1900 */
[----:B---3--:R-:W-:-:S03]  /*0b90*/  @P1 LOP3.LUT R7, R7, R26, RZ, 0x3c, !PT ;  /* 0x0000001a07071212 */ /* 0x008fc600078e3cff */
[----:B------:R-:W3:Y:S01]  /*0ba0*/  @P2 LDG.E R26, desc[UR6][R10.64+0x30] ;  /* 0x000030060a1a2981 */ /* 0x000ee2000c1e1900 */
[----:B----4-:R-:W-:-:S03]  /*0bb0*/  @P1 LOP3.LUT R2, R2, R19, RZ, 0x3c, !PT ;  /* 0x0000001302021212 */ /* 0x010fc600078e3cff */
        /* <DEDUP_REMOVED lines=33> */
[----:B------:R-:W-:Y:S02]  /*0dd0*/  LOP3.LUT P0, RZ, R23, 0x80, RZ, 0xc0, !PT ;  /* 0x0000008017ff7812 */ /* 0x000fe4000780c0ff */
[----:B------:R-:W-:-:S11]  /*0de0*/  @P6 LOP3.LUT R6, R6, R25, RZ, 0x3c, !PT ;  /* 0x0000001906066212 */ /* 0x000fd600078e3cff */
[----:B------:R-:W4:Y:S04]  /*0df0*/  @P0 LDG.E R25, desc[UR6][R10.64+0x90] ;  /* 0x000090060a190981 */ /* 0x000f28000c1e1900 */
[----:B------:R-:W4:Y:S01]  /*0e00*/  @P0 LDG.E R28, desc[UR6][R10.64+0x9c] ;  /* 0x00009c060a1c0981 */ /* 0x000f22000c1e1900 */
[----:B--2---:R-:W-:-:S03]  /*0e10*/  @P6 LOP3.LUT R5, R5, R24, RZ, 0x3c, !PT ;  /* 0x0000001805056212 */ /* 0x004fc600078e3cff */
[----:B------:R-:W2:Y:S01]  /*0e20*/  @P0 LDG.E R24, desc[UR6][R10.64+0x8c] ;  /* 0x00008c060a180981 */ /* 0x000ea2000c1e1900 */
[----:B---3--:R-:W-:-:S03]  /*0e30*/  @P6 LOP3.LUT R7, R7, R26, RZ, 0x3c, !PT ;  /* 0x0000001a07076212 */ /* 0x008fc600078e3cff */
[----:B------:R-:W3:Y:S01]  /*0e40*/  @P0 LDG.E R26, desc[UR6][R10.64+0x94] ;  /* 0x000094060a1a0981 */ /* 0x000ee2000c1e1900 */
[----:B----4-:R-:W-:-:S03]  /*0e50*/  @P6 LOP3.LUT R2, R2, R19, RZ, 0x3c, !PT ;  /* 0x0000001302026212 */ /* 0x010fc600078e3cff */
[----:B------:R-:W4:Y:S01]  /*0e60*/  @P0 LDG.E R19, desc[UR6][R10.64+0x98] ;  /* 0x000098060a130981 */ /* 0x000f22000c1e1900 */
[----:B------:R-:W-:Y:S02]  /*0e70*/  @P0 LOP3.LUT R6, R6, R25, RZ, 0x3c, !PT ;  /* 0x0000001906060212 */ /* 0x000fe400078e3cff */
[----:B------:R-:W-:Y:S02]  /*0e80*/  @P0 LOP3.LUT R3, R3, R28, RZ, 0x3c, !PT ;  /* 0x0000001c03030212 */ /* 0x000fe400078e3cff */
[----:B--2---:R-:W-:Y:S02]  /*0e90*/  @P0 LOP3.LUT R5, R5, R24, RZ, 0x3c, !PT ;  /* 0x0000001805050212 */ /* 0x004fe400078e3cff */
[----:B---3--:R-:W-:Y:S02]  /*0ea0*/  @P0 LOP3.LUT R7, R7, R26, RZ, 0x3c, !PT ;  /* 0x0000001a07070212 */ /* 0x008fe400078e3cff */
[----:B----4-:R-:W-:Y:S02]  /*0eb0*/  @P0 LOP3.LUT R2, R2, R19, RZ, 0x3c, !PT ;  /* 0x0000001302020212 */ /* 0x010fe400078e3cff */
[----:B------:R-:W-:-:S13]  /*0ec0*/  R2P PR, R23.B1, 0x7f ;  /* 0x0000007f17007804 */ /* 0x000fda0000001000 */
[----:B------:R-:W2:Y:S04]  /*0ed0*/  @P0 LDG.E R19, desc[UR6][R10.64+0xa4] ;  /* 0x0000a4060a130981 */ /* 0x000ea8000c1e1900 */
[----:B------:R-:W3:Y:S04]  /*0ee0*/  @P0 LDG.E R24, desc[UR6][R10.64+0xa0] ;  /* 0x0000a0060a180981 */ /* 0x000ee8000c1e1900 */
[----:B------:R-:W4:Y:S04]  /*0ef0*/  @P0 LDG.E R26, desc[UR6][R10.64+0xa8] ;  /* 0x0000a8060a1a0981 */ /* 0x000f28000c1e1900 */
        /* <DEDUP_REMOVED lines=8> */
[----:B--2---:R-:W-:-:S03]  /*0f80*/  @P0 LOP3.LUT R2, R2, R19, RZ, 0x3c, !PT ;  /* 0x0000001302020212 */ /* 0x004fc600078e3cff */
[----:B------:R-:W2:Y:S01]  /*0f90*/  @P1 LDG.E R19, desc[UR6][R10.64+0xb8] ;  /* 0x0000b8060a131981 */ /* 0x000ea2000c1e1900 */
[----:B------:R-:W-:Y:S02]  /*0fa0*/  @P0 LOP3.LUT R3, R3, R28, RZ, 0x3c, !PT ;  /* 0x0000001c03030212 */ /* 0x000fe400078e3cff */
[----:B---3--:R-:W-:Y:S01]  /*0fb0*/  @P1 LOP3.LUT R7, R7, R24, RZ, 0x3c, !PT ;  /* 0x0000001807071212 */ /* 0x008fe200078e3cff */
[----:B------:R-:W3:Y:S01]  /*0fc0*/  @P4 LDG.E R28, desc[UR6][R10.64+0xf8] ;  /* 0x0000f8060a1c4981 */ /* 0x000ee2000c1e1900 */
[----:B------:R-:W-:-:S03]  /*0fd0*/  LOP3.LUT P0, RZ, R23, 0x8000, RZ, 0xc0, !PT ;  /* 0x0000800017ff7812 */ /* 0x000fc6000780c0ff */
[----:B------:R-:W3:Y:S01]  /*0fe0*/  @P2 LDG.E R24, desc[UR6][R10.64+0xd0] ;  /* 0x0000d0060a182981 */ /* 0x000ee2000c1e1900 */
[----:B----4-:R-:W-:-:S03]  /*0ff0*/  @P1 LOP3.LUT R3, R3, R26, RZ, 0x3c, !PT ;  /* 0x0000001a03031212 */ /* 0x010fc600078e3cff */
[----:B------:R-:W4:Y:S04]  /*1000*/  @P2 LDG.E R23, desc[UR6][R10.64+0xd4] ;  /* 0x0000d4060a172981 */ /* 0x000f28000c1e1900 */
[----:B------:R-:W4:Y:S01]  /*1010*/  @P2 LDG.E R26, desc[UR6][R10.64+0xd8] ;  /* 0x0000d8060a1a2981 */ /* 0x000f22000c1e1900 */
[----:B--2---:R-:W-:-:S03]  /*1020*/  @P1 LOP3.LUT R6, R6, R19, RZ, 0x3c, !PT ;  /* 0x0000001306061212 */ /* 0x004fc600078e3cff */
[----:B------:R-:W2:Y:S01]  /*1030*/  @P2 LDG.E R19, desc[UR6][R10.64+0xcc] ;  /* 0x0000cc060a132981 */ /* 0x000ea2000c1e1900 */
[----:B------:R-:W-:-:S03]  /*1040*/  @P1 LOP3.LUT R2, R2, R25, RZ, 0x3c, !PT ;  /* 0x0000001902021212 */ /* 0x000fc600078e3cff */
        /* <DEDUP_REMOVED lines=9> */
[----:B------:R-:W-:-:S03]  /*10e0*/  @P3 LOP3.LUT R6, R6, R25, RZ, 0x3c, !PT ;  /* 0x0000001906063212 */ /* 0x000fc600078e3cff */
[----:B------:R-:W2:Y:S01]  /*10f0*/  @P0 LDG.E R25, desc[UR6][R10.64+0x13c] ;  /* 0x00013c060a190981 */ /* 0x000ea2000c1e1900 */
[----:B---3--:R-:W-:-:S03]  /*1100*/  @P3 LOP3.LUT R7, R7, R24, RZ, 0x3c, !PT ;  /* 0x0000001807073212 */ /* 0x008fc600078e3cff */
[----:B------:R-:W3:Y:S01]  /*1110*/  @P1 LDG.E R24, desc[UR6][R10.64+0xb4] ;  /* 0x0000b4060a181981 */ /* 0x000ee2000c1e1900 */
[----:B----4-:R-:W-:Y:S02]  /*1120*/  @P4 LOP3.LUT R6, R6, R23, RZ, 0x3c, !PT ;  /* 0x0000001706064212 */ /* 0x010fe400078e3cff */
[----:B------:R-:W-:Y:S01]  /*1130*/  @P4 LOP3.LUT R7, R7, R28, RZ, 0x3c, !PT ;  /* 0x0000001c07074212 */ /* 0x000fe200078e3cff */
[----:B------:R-:W4:Y:S01]  /*1140*/  @P5 LDG.E R23, desc[UR6][R10.64+0x108] ;  /* 0x000108060a175981 */ /* 0x000f22000c1e1900 */
[----:B------:R-:W-:-:S03]  /*1150*/  @P3 LOP3.LUT R3, R3, R26, RZ, 0x3c, !PT ;  /* 0x0000001a03033212 */ /* 0x000fc600078e3cff */
        /* <DEDUP_REMOVED lines=34> */
[----:B------:R-:W-:-:S04]  /*1380*/  UIADD3 UR4, UPT, UPT, UR4, 0x10, URZ ;  /* 0x0000001004047890 */ /* 0x000fc8000fffe0ff */
[----:B------:R-:W-:Y:S01]  /*1390*/  UISETP.NE.AND UP0, UPT, UR4, 0x20, UPT ;  /* 0x000000200400788c */ /* 0x000fe2000bf05270 */
[----:B---3--:R-:W-:Y:S02]  /*13a0*/  @P6 LOP3.LUT R5, R5, R24, RZ, 0x3c, !PT ;  /* 0x0000001805056212 */ /* 0x008fe400078e3cff */
[----:B------:R-:W-:Y:S02]  /*13b0*/  @P0 LOP3.LUT R3, R3, R25, RZ, 0x3c, !PT ;  /* 0x0000001903030212 */ /* 0x000fe400078e3cff */
[----:B----4-:R-:W-:Y:S02]  /*13c0*/  @P0 LOP3.LUT R2, R2, R23, RZ, 0x3c, !PT ;  /* 0x0000001702020212 */ /* 0x010fe400078e3cff */
[----:B------:R-:W-:Y:S02]  /*13d0*/  @P0 LOP3.LUT R5, R5, R26, RZ, 0x3c, !PT ;  /* 0x0000001a05050212 */ /* 0x000fe400078e3cff */
[----:B------:R-:W-:Y:S02]  /*13e0*/  @P0 LOP3.LUT R7, R7, R28, RZ, 0x3c, !PT ;  /* 0x0000001c07070212 */ /* 0x000fe400078e3cff */
[----:B--2---:R-:W-:Y:S01]  /*13f0*/  @P0 LOP3.LUT R6, R6, R19, RZ, 0x3c, !PT ;  /* 0x0000001306060212 */ /* 0x004fe200078e3cff */
[----:B------:R-:W-:Y:S06]  /*1400*/  BRA.U UP0, `(.L_x_10) ;  /* 0xfffffff5004c7547 */ /* 0x000fec000b83ffff */
[----:B------:R-:W-:-:S05]  /*1410*/  VIADD R17, R17, 0x1 ;  /* 0x0000000111117836 */ /* 0x000fca0000000000 */
[----:B------:R-:W-:-:S13]  /*1420*/  ISETP.NE.AND P0, PT, R17, 0x5, PT ;  /* 0x000000051100780c */ /* 0x000fda0003f05270 */
[----:B------:R-:W-:Y:S05]  /*1430*/  @P0 BRA `(.L_x_11) ;  /* 0xfffffff400300947 */ /* 0x000fea000383ffff */
[----:B------:R0:W-:Y:S01]  /*1440*/  STL [R1+0x2334], R5 ;  /* 0x0023340501007387 */ /* 0x0001e20000100800 */
[----:B------:R-:W-:-:S03]  /*1450*/  ISETP.NE.U32.AND P0, PT, R18, 0x1, PT ;  /* 0x000000011200780c */ /* 0x000fc60003f05070 */
[----:B------:R0:W-:Y:S01]  /*1460*/  STL.64 [R1+0x2338], R6 ;  /* 0x0023380601007387 */ /* 0x0001e20000100a00 */
[----:B------:R-:W-:-:S03]  /*1470*/  ISETP.NE.AND.EX P0, PT, RZ, RZ, PT, P0 ;  /* 0x000000ffff00720c */ /* 0x000fc60003f05300 */
[----:B------:R0:W-:Y:S10]  /*1480*/  STL.64 [R1+0x2340], R2 ;  /* 0x0023400201007387 */ /* 0x0001f40000100a00 */
[----:B------:R-:W-:Y:S05]  /*1490*/  @!P0 BRA `(.L_x_9) ;  /* 0x0000001800048947 */ /* 0x000fea0003800000 */
[----:B------:R-:W-:Y:S01]  /*14a0*/  UMOV UR4, URZ ;  /* 0x000000ff00047c82 */ /* 0x000fe20008000000 */
[----:B------:R-:W-:Y:S01]  /*14b0*/  UMOV UR5, URZ ;  /* 0x000000ff00057c82 */ /* 0x000fe20008000000 */
[----:B------:R-:W-:Y:S02]  /*14c0*/  IMAD.MOV.U32 R17, RZ, RZ, RZ ;  /* 0x000000ffff117224 */ /* 0x000fe400078e00ff */
[----:B0-----:R-:W-:Y:S02]  /*14d0*/  IMAD.MOV.U32 R5, RZ, RZ, RZ ;  /* 0x000000ffff057224 */ /* 0x001fe400078e00ff */
[----:B------:R-:W-:Y:S02]  /*14e0*/  IMAD.U32 R3, RZ, RZ, UR4 ;  /* 0x00000004ff037e24 */ /* 0x000fe4000f8e00ff */
[----:B------:R-:W-:Y:S02]  /*14f0*/  IMAD.U32 R2, RZ, RZ, UR5 ;  /* 0x00000005ff027e24 */ /* 0x000fe4000f8e00ff */
[----:B------:R-:W-:-:S02]  /*1500*/  IMAD.U32 R7, RZ, RZ, UR4 ;  /* 0x00000004ff077e24 */ /* 0x000fc4000f8e00ff */
[----:B------:R-:W-:-:S07]  /*1510*/  IMAD.U32 R6, RZ, RZ, UR5 ;  /* 0x00000005ff067e24 */ /* 0x000fce000f8e00ff */
.L_x_13:
[----:B------:R-:W-:-:S06]  /*1520*/  IMAD R14, R17, 0x4, R22 ;  /* 0x00000004110e7824 */ /* 0x000fcc00078e0216 */
[----:B------:R-:W5:Y:S01]  /*1530*/  LDL R14, [R14+0x4] ;  /* 0x000004000e0e7983 */ /* 0x000f620000100800 */
[----:B------:R-:W-:Y:S01]  /*1540*/  IMAD.SHL.U32 R16, R17, 0x20, RZ ;  /* 0x0000002011107824 */ /* 0x000fe200078e00ff */
[----:B------:R-:W-:-:S06]  /*1550*/  UMOV UR4, URZ ;  /* 0x000000ff00047c82 */ /* 0x000fcc0008000000 */
.L_x_12:
        /* <DEDUP_REMOVED lines=181> */
[----:B------:R-:W-:Y:S05]  /*20b0*/  @P0 BRA `(.L_x_9) ;  /* 0x0000000800fc0947 */ /* 0x000fea0003800000 */
[----:B------:R-:W-:Y:S01]  /*20c0*/  UMOV UR4, URZ ;  /* 0x000000ff00047c82 */ /* 0x000fe20008000000 */
[----:B------:R-:W-:Y:S01]  /*20d0*/  UMOV UR5, URZ ;  /* 0x000000ff00057c82 */ /* 0x000fe20008000000 */
[----:B------:R-:W-:Y:S02]  /*20e0*/  IMAD.MOV.U32 R17, RZ, RZ, RZ ;  /* 0x000000ffff117224 */ /* 0x000fe400078e00ff */
[----:B--2---:R-:W-:Y:S02]  /*20f0*/  IMAD.MOV.U32 R5, RZ, RZ, RZ ;  /* 0x000000ffff057224 */ /* 0x004fe400078e00ff */
[----:B------:R-:W-:Y:S02]  /*2100*/  IMAD.U32 R3, RZ, RZ, UR4 ;  /* 0x00000004ff037e24 */ /* 0x000fe4000f8e00ff */
[----:B------:R-:W-:Y:S02]  /*2110*/  IMAD.U32 R2, RZ, RZ, UR5 ;  /* 0x00000005ff027e24 */ /* 0x000fe4000f8e00ff */
[----:B------:R-:W-:-:S02]  /*2120*/  IMAD.U32 R7, RZ, RZ, UR4 ;  /* 0x00000004ff077e24 */ /* 0x000fc4000f8e00ff */
[----:B------:R-:W-:-:S07]  /*2130*/  IMAD.U32 R6, RZ, RZ, UR5 ;  /* 0x00000005ff067e24 */ /* 0x000fce000f8e00ff */
.L_x_15:
[----:B------:R-:W-:-:S06]  /*2140*/  IMAD R14, R17, 0x4, R22 ;  /* 0x00000004110e7824 */ /* 0x000fcc00078e0216 */
[----:B------:R-:W5:Y:S01]  /*2150*/  LDL R14, [R14+0x4] ;  /* 0x000004000e0e7983 */ /* 0x000f620000100800 */
[----:B------:R-:W-:Y:S01]  /*2160*/  IMAD.SHL.U32 R16, R17, 0x20, RZ ;  /* 0x0000002011107824 */ /* 0x000fe200078e00ff */
[----:B------:R-:W-:-:S06]  /*2170*/  UMOV UR4, URZ ;  /* 0x000000ff00047c82 */ /* 0x000fcc0008000000 */
.L_x_14:
        /* <DEDUP_REMOVED lines=9> */
[----:B------:R-:W4:Y:S04]  /*2210*/  @!P0 LDG.E R19, desc[UR6][R10.64+0x4] ;  /* 0x000004060a138981 */ /* 0x000f28000c1e1900 */
[----:B------:R-:W4:Y:S04]  /*2220*/  @P2 LDG.E R26, desc[UR6][R10.64+0x38] ;  /* 0x000038060a1a2981 */ /* 0x000f28000c1e1900 */
[----:B------:R-:W4:Y:S04]  /*2230*/  @P3 LDG.E R28, desc[UR6][R10.64+0x4c] ;  /* 0x00004c060a1c3981 */ /* 0x000f28000c1e1900 */
[----:B------:R-:W4:Y:S04]  /*2240*/  @P1 LDG.E R25, desc[UR6][R10.64+0x18] ;  /* 0x000018060a191981 */ /* 0x000f28000c1e1900 */
[----:B------:R-:W4:Y:S01]  /*2250*/  @P2 LDG.E R27, desc[UR6][R10.64+0x34] ;  /* 0x000034060a1b2981 */ /* 0x000f22000c1e1900 */
[----:B--2---:R-:W-:-:S03]  /*2260*/  @!P0 LOP3.LUT R3, R3, R18, RZ, 0x3c, !PT ;  /* 0x0000001203038212 */ /* 0x004fc600078e3cff */
[----:B------:R-:W2:Y:S01]  /*2270*/  @!P0 LDG.E R18, desc[UR6][R10.64+0x8] ;  /* 0x000008060a128981 */ /* 0x000ea2000c1e1900 */
[----:B---3--:R-:W-:-:S03]  /*2280*/  @P1 LOP3.LUT R3, R3, R24, RZ, 0x3c, !PT ;  /* 0x0000001803031212 */ /* 0x008fc600078e3cff */
[----:B------:R-:W3:Y:S01]  /*2290*/  @P1 LDG.E R24, desc[UR6][R10.64+0x1c] ;  /* 0x00001c060a181981 */ /* 0x000ee2000c1e1900 */
[----:B----4-:R-:W-:-:S03]  /*22a0*/  @!P0 LOP3.LUT R6, R6, R19, RZ, 0x3c, !PT ;  /* 0x0000001306068212 */ /* 0x010fc600078e3cff */
[----:B------:R-:W4:Y:S01]  /*22b0*/  @!P0 LDG.E R19, desc[UR6][R10.64+0xc] ;  /* 0x00000c060a138981 */ /* 0x000f22000c1e1900 */
[----:B------:R-:W-:-:S03]  /*22c0*/  @P2 LOP3.LUT R3, R3, R26, RZ, 0x3c, !PT ;  /* 0x0000001a03032212 */ /* 0x000fc600078e3cff */
[----:B------:R-:W4:Y:S01]  /*22d0*/  @P4 LDG.E R26, desc[UR6][R10.64+0x60] ;  /* 0x000060060a1a4981 */ /* 0x000f22000c1e1900 */
[----:B--2---:R-:W-:-:S03]  /*22e0*/  @!P0 LOP3.LUT R7, R7, R18, RZ, 0x3c, !PT ;  /* 0x0000001207078212 */ /* 0x004fc600078e3cff */
[----:B------:R-:W2:Y:S01]  /*22f0*/  @P2 LDG.E R18, desc[UR6][R10.64+0x30] ;  /* 0x000030060a122981 */ /* 0x000ea2000c1e1900 */
[----:B---3--:R-:W-:-:S03]  /*2300*/  @P1 LOP3.LUT R7, R7, R24, RZ, 0x3c, !PT ;  /* 0x0000001807071212 */ /* 0x008fc600078e3cff */
[----:B------:R-:W3:Y:S01]  /*2310*/  @P5 LDG.E R24, desc[UR6][R10.64+0x74] ;  /* 0x000074060a185981 */ /* 0x000ee2000c1e1900 */
[----:B----4-:R-:W-:-:S03]  /*2320*/  @!P0 LOP3.LUT R2, R2, R19, RZ, 0x3c, !PT ;  /* 0x0000001302028212 */ /* 0x010fc600078e3cff */
[----:B------:R-:W4:Y:S01]  /*2330*/  @P1 LDG.E R19, desc[UR6][R10.64+0x20] ;  /* 0x000020060a131981 */ /* 0x000f22000c1e1900 */
[----:B------:R-:W-:Y:S02]  /*2340*/  @P3 LOP3.LUT R3, R3, R28, RZ, 0x3c, !PT ;  /* 0x0000001c03033212 */ /* 0x000fe400078e3cff */
[----:B------:R-:W-:Y:S02]  /*2350*/  @P1 LOP3.LUT R6, R6, R25, RZ, 0x3c, !PT ;  /* 0x0000001906061212 */ /* 0x000fe400078e3cff */
[----:B------:R-:W-:Y:S01]  /*2360*/  @P4 LOP3.LUT R3, R3, R26, RZ, 0x3c, !PT ;  /* 0x0000001a03034212 */ /* 0x000fe200078e3cff */
        /* <DEDUP_REMOVED lines=11> */
[----:B------:R-:W2:Y:S01]  /*2420*/  @!P0 LDG.E R18, desc[UR6][R10.64] ;  /* 0x000000060a128981 */ /* 0x000ea2000c1e1900 */
[----:B---3--:R-:W-:-:S03]  /*2430*/  @P6 LOP3.LUT R3, R3, R24, RZ, 0x3c, !PT ;  /* 0x0000001803036212 */ /* 0x008fc600078e3cff */
[----:B------:R-:W3:Y:S01]  /*2440*/  @P1 LDG.E R24, desc[UR6][R10.64+0x14] ;  /* 0x000014060a181981 */ /* 0x000ee2000c1e1900 */
[----:B----4-:R-:W-:-:S03]  /*2450*/  @P3 LOP3.LUT R6, R6, R19, RZ, 0x3c, !PT ;  /* 0x0000001306063212 */ /* 0x010fc600078e3cff */
[----:B------:R-:W4:Y:S01]  /*2460*/  @P4 LDG.E R19, desc[UR6][R10.64+0x5c] ;  /* 0x00005c060a134981 */ /* 0x000f22000c1e1900 */
[----:B------:R-:W-:-:S03]  /*2470*/  @P2 LOP3.LUT R2, R2, R27, RZ, 0x3c, !PT ;  /* 0x0000001b02022212 */ /* 0x000fc600078e3cff */
[----:B------:R-:W4:Y:S01]  /*2480*/  @P4 LDG.E R27, desc[UR6][R10.64+0x54] ;  /* 0x000054060a1b4981 */ /* 0x000f22000c1e1900 */
[----:B------:R-:W-:Y:S02]  /*2490*/  @P3 LOP3.LUT R2, R2, R25, RZ, 0x3c, !PT ;  /* 0x0000001902023212 */ /* 0x000fe400078e3cff */
[----:B------:R-:W-:Y:S01]  /*24a0*/  @P4 LOP3.LUT R7, R7, R26, RZ, 0x3c, !PT ;  /* 0x0000001a07074212 */ /* 0x000fe200078e3cff */
[----:B------:R-:W4:Y:S04]  /*24b0*/  @P5 LDG.E R25, desc[UR6][R10.64+0x68] ;  /* 0x000068060a195981 */ /* 0x000f28000c1e1900 */
[----:B------:R-:W4:Y:S01]  /*24c0*/  @P5 LDG.E R26, desc[UR6][R10.64+0x6c] ;  /* 0x00006c060a1a5981 */ /* 0x000f22000c1e1900 */
[----:B--2---:R-:W-:-:S03]  /*24d0*/  @!P0 LOP3.LUT R5, R5, R18, RZ, 0x3c, !PT ;  /* 0x0000001205058212 */ /* 0x004fc600078e3cff */
[----:B------:R-:W2:Y:S01]  /*24e0*/  @P2 LDG.E R18, desc[UR6][R10.64+0x28] ;  /* 0x000028060a122981 */ /* 0x000ea2000c1e1900 */
[----:B---3--:R-:W-:-:S03]  /*24f0*/  @P1 LOP3.LUT R5, R5, R24, RZ, 0x3c, !PT ;  /* 0x0000001805051212 */ /* 0x008fc600078e3cff */
[----:B------:R-:W3:Y:S01]  /*2500*/  @P3 LDG.E R24, desc[UR6][R10.64+0x3c] ;  /* 0x00003c060a183981 */ /* 0x000ee2000c1e1900 */
[----:B----4-:R-:W-:-:S03]  /*2510*/  @P4 LOP3.LUT R2, R2, R19, RZ, 0x3c, !PT ;  /* 0x0000001302024212 */ /* 0x010fc600078e3cff */
[----:B------:R-:W4:Y:S01]  /*2520*/  @P5 LDG.E R19, desc[UR6][R10.64+0x70] ;  /* 0x000070060a135981 */ /* 0x000f22000c1e1900 */
[----:B------:R-:W-:-:S04]  /*2530*/  @P4 LOP3.LUT R6, R6, R27, RZ, 0x3c, !PT ;  /* 0x0000001b06064212 */ /* 0x000fc800078e3cff */
[----:B------:R-:W-:Y:S02]  /*2540*/  @P5 LOP3.LUT R6, R6, R25, RZ, 0x3c, !PT ;  /* 0x0000001906065212 */ /* 0x000fe400078e3cff */
        /* <DEDUP_REMOVED lines=10> */
[----:B------:R-:W-:Y:S02]  /*25f0*/  @P6 LOP3.LUT R6, R6, R25, RZ, 0x3c, !PT ;  /* 0x0000001906066212 */ /* 0x000fe400078e3cff */
[----:B------:R-:W-:-:S09]  /*2600*/  @P6 LOP3.LUT R7, R7, R26, RZ, 0x3c, !PT ;  /* 0x0000001a07076212 */ /* 0x000fd200078e3cff */
        /* <DEDUP_REMOVED lines=11> */
[----:B------:R-:W-:Y:S02]  /*26c0*/  @P0 LOP3.LUT R3, R3, R28, RZ, 0x3c, !PT ;  /* 0x0000001c03030212 */ /* 0x000fe400078e3cff */
[----:B--2---:R-:W-:-:S04]  /*26d0*/  @P6 LOP3.LUT R5, R5, R18, RZ, 0x3c, !PT ;  /* 0x0000001205056212 */ /* 0x004fc800078e3cff */
[----:B---3--:R-:W-:Y:S02]  /*26e0*/  @P0 LOP3.LUT R5, R5, R24, RZ, 0x3c, !PT ;  /* 0x0000001805050212 */ /* 0x008fe400078e3cff */
[----:B----4-:R-:W-:Y:S02]  /*26f0*/  @P0 LOP3.LUT R2, R2, R19, RZ, 0x3c, !PT ;  /* 0x0000001302020212 */ /* 0x010fe400078e3cff */
[----:B------:R-:W-:-:S13]  /*2700*/  R2P PR, R23.B1, 0x7f ;  /* 0x0000007f17007804 */ /* 0x000fda0000001000 */
[----:B------:R-:W2:Y:S04]  /*2710*/  @P0 LDG.E R24, desc[UR6][R10.64+0xa8] ;  /* 0x0000a8060a180981 */ /* 0x000ea8000c1e1900 */
[----:B------:R-:W3:Y:S04]  /*2720*/  @P0 LDG.E R19, desc[UR6][R10.64+0xa4] ;  /* 0x0000a4060a130981 */ /* 0x000ee8000c1e1900 */
[----:B------:R-:W4:Y:S04]  /*2730*/  @P0 LDG.E R25, desc[UR6][R10.64+0xac] ;  /* 0x0000ac060a190981 */ /* 0x000f28000c1e1900 */
        /* <DEDUP_REMOVED lines=17> */
[----:B------:R-:W-:Y:S02]  /*2850*/  LOP3.LUT P0, RZ, R23, 0x8000, RZ, 0xc0, !PT ;  /* 0x0000800017ff7812 */ /* 0x000fe4000780c0ff */
[----:B----4-:R-:W-:Y:S01]  /*2860*/  @P1 LOP3.LUT R2, R2, R25, RZ, 0x3c, !PT ;  /* 0x0000001902021212 */ /* 0x010fe200078e3cff */
[----:B------:R-:W4:Y:S04]  /*2870*/  @P2 LDG.E R23, desc[UR6][R10.64+0xd4] ;  /* 0x0000d4060a172981 */ /* 0x000f28000c1e1900 */
        /* <DEDUP_REMOVED lines=41> */
[----:B------:R-:W-:Y:S02]  /*2b10*/  @P3 LOP3.LUT R5, R5, R26, RZ, 0x3c, !PT ;  /* 0x0000001a05053212 */ /* 0x000fe400078e3cff */
[----:B---3--:R-:W-:Y:S01]  /*2b20*/  @P6 LOP3.LUT R7, R7, R19, RZ, 0x3c, !PT ;  /* 0x0000001307076212 */ /* 0x008fe200078e3cff */
[----:B------:R-:W3:Y:S01]  /*2b30*/  @P0 LDG.E R26, desc[UR6][R10.64+0x12c] ;  /* 0x00012c060a1a0981 */ /* 0x000ee2000c1e1900 */
[----:B----4-:R-:W-:Y:S02]  /*2b40*/  @P6 LOP3.LUT R2, R2, R23, RZ, 0x3c, !PT ;  /* 0x0000001702026212 */ /* 0x010fe400078e3cff */
[----:B------:R-:W-:Y:S01]  /*2b50*/  @P4 LOP3.LUT R5, R5, R28, RZ, 0x3c, !PT ;  /* 0x0000001c05054212 */ /* 0x000fe200078e3cff */
[----:B------:R-:W4:Y:S01]  /*2b60*/  @P0 LDG.E R19, desc[UR6][R10.64+0x130] ;  /* 0x000130060a130981 */ /* 0x000f22000c1e1900 */
[----:B------:R-:W-:-:S03]  /*2b70*/  @P6 LOP3.LUT R3, R3, R25, RZ, 0x3c, !PT ;  /* 0x0000001903036212 */ /* 0x000fc600078e3cff */
[----:B------:R-:W4:Y:S04]  /*2b80*/  @P0 LDG.E R28, desc[UR6][R10.64+0x134] ;  /* 0x000134060a1c0981 */ /* 0x000f28000c1e1900 */
[----:B------:R-:W4:Y:S04]  /*2b90*/  @P0 LDG.E R25, desc[UR6][R10.64+0x13c] ;  /* 0x00013c060a190981 */ /* 0x000f28000c1e1900 */
[----:B------:R-:W4:Y:S01]  /*2ba0*/  @P0 LDG.E R23, desc[UR6][R10.64+0x138] ;  /* 0x000138060a170981 */ /* 0x000f22000c1e1900 */
[----:B------:R-:W-:Y:S01]  /*2bb0*/  UIADD3 UR4, UPT, UPT, UR4, 0x10, URZ ;  /* 0x0000001004047890 */ /* 0x000fe2000fffe0ff */
[----:B------:R-:W-:-:S03]  /*2bc0*/  @P5 LOP3.LUT R5, R5, R18, RZ, 0x3c, !PT ;  /* 0x0000001205055212 */ /* 0x000fc600078e3cff */
[----:B------:R-:W-:Y:S01]  /*2bd0*/  UISETP.NE.AND UP0, UPT, UR4, 0x20, UPT ;  /* 0x000000200400788c */ /* 0x000fe2000bf05270 */
[----:B--2---:R-:W-:-:S04]  /*2be0*/  @P6 LOP3.LUT R5, R5, R24, RZ, 0x3c, !PT ;  /* 0x0000001805056212 */ /* 0x004fc800078e3cff */
[----:B---3--:R-:W-:Y:S02]  /*2bf0*/  @P0 LOP3.LUT R5, R5, R26, RZ, 0x3c, !PT ;  /* 0x0000001a05050212 */ /* 0x008fe400078e3cff */
[----:B----4-:R-:W-:Y:S02]  /*2c00*/  @P0 LOP3.LUT R6, R6, R19, RZ, 0x3c, !PT ;  /* 0x0000001306060212 */ /* 0x010fe400078e3cff */
[----:B------:R-:W-:Y:S02]  /*2c10*/  @P0 LOP3.LUT R7, R7, R28, RZ, 0x3c, !PT ;  /* 0x0000001c07070212 */ /* 0x000fe400078e3cff */
[----:B------:R-:W-:Y:S02]  /*2c20*/  @P0 LOP3.LUT R3, R3, R25, RZ, 0x3c, !PT ;  /* 0x0000001903030212 */ /* 0x000fe400078e3cff */
[----:B------:R-:W-:Y:S01]  /*2c30*/  @P0 LOP3.LUT R2, R2, R23, RZ, 0x3c, !PT ;  /* 0x0000001702020212 */ /* 0x000fe200078e3cff */
[----:B------:R-:W-:Y:S06]  /*2c40*/  BRA.U UP0, `(.L_x_14) ;  /* 0xfffffff5004c7547 */ /* 0x000fec000b83ffff */
[----:B------:R-:W-:-:S05]  /*2c50*/  VIADD R17, R17, 0x1 ;  /* 0x0000000111117836 */ /* 0x000fca0000000000 */
[----:B------:R-:W-:-:S13]  /*2c60*/  ISETP.NE.AND P0, PT, R17, 0x5, PT ;  /* 0x000000051100780c */ /* 0x000fda0003f05270 */
[----:B------:R-:W-:Y:S05]  /*2c70*/  @P0 BRA `(.L_x_15) ;  /* 0xfffffff400300947 */ /* 0x000fea000383ffff */
[----:B------:R3:W-:Y:S04]  /*2c80*/  STL [R1+0x2334], R5 ;  /* 0x0023340501007387 */ /* 0x0007e80000100800 */
[----:B------:R3:W-:Y:S04]  /*2c90*/  STL.64 [R1+0x2338], R6 ;  /* 0x0023380601007387 */ /* 0x0007e80000100a00 */
[----:B------:R3:W-:Y:S02]  /*2ca0*/  STL.64 [R1+0x2340], R2 ;  /* 0x0023400201007387 */ /* 0x0007e40000100a00 */
.L_x_9:
[----:B------:R-:W-:Y:S05]  /*2cb0*/  BSYNC.RECONVERGENT B1 ;  /* 0x0000000000017941 */ /* 0x000fea0003800200 */
.L_x_8:
[C---:B------:R-:W-:Y:S01]  /*2cc0*/  ISETP.GT.U32.AND P0, PT, R12.reuse, 0x3, PT ;  /* 0x000000030c00780c */ /* 0x040fe20003f04070 */
[----:B------:R-:W-:Y:S01]  /*2cd0*/  VIADD R13, R13, 0x1 ;  /* 0x000000010d0d7836 */ /* 0x000fe20000000000 */
[--C-:B------:R-:W-:Y:S02]  /*2ce0*/  SHF.R.U64 R12, R12, 0x2, R15.reuse ;  /* 0x000000020c0c7819 */ /* 0x100fe4000000120f */
[----:B------:R-:W-:Y:S02]  /*2cf0*/  ISETP.GT.U32.AND.EX P0, PT, R15, RZ, PT, P0 ;  /* 0x000000ff0f00720c */ /* 0x000fe40003f04100 */
[----:B------:R-:W-:-:S11]  /*2d00*/  SHF.R.U32.HI R15, RZ, 0x2, R15 ;  /* 0x00000002ff0f7819 */ /* 0x000fd6000001160f */
[----:B------:R-:W-:Y:S05]  /*2d10*/  @P0 BRA `(.L_x_16) ;  /* 0xffffffd800cc0947 */ /* 0x000fea000383ffff */
.L_x_7:
[----:B------:R-:W-:Y:S05]  /*2d20*/  BSYNC.RECONVERGENT B0 ;  /* 0x0000000000007941 */ /* 0x000fea0003800200 */
.L_x_6:
[----:B------:R-:W4:Y:S01]  /*2d30*/  LDCU UR4, c[0x0][0x388] ;  /* 0x00007100ff0477ac */ /* 0x000f220008000800 */
[----:B------:R0:W-:Y:S01]  /*2d40*/  STL.64 [R1+0x2348], RZ ;  /* 0x002348ff01007387 */ /* 0x0001e20000100a00 */
[----:B------:R-:W-:Y:S01]  /*2d50*/  BSSY.RECONVERGENT B0, `(.L_x_17) ;  /* 0x00002b2000007945 */ /* 0x000fe20003800200 */
[----:B------:R-:W-:Y:S02]  /*2d60*/  IMAD.MOV.U32 R12, RZ, RZ, RZ ;  /* 0x000000ffff0c7224 */ /* 0x000fe400078e00ff */
[----:B------:R0:W-:Y:S01]  /*2d70*/  STL [R1+0x2350], RZ ;  /* 0x002350ff01007387 */ /* 0x0001e20000100800 */
[----:B------:R-:W-:-:S03]  /*2d80*/  IMAD.MOV.U32 R14, RZ, RZ, RZ ;  /* 0x000000ffff0e7224 */ /* 0x000fc600078e00ff */
[----:B------:R0:W-:Y:S01]  /*2d90*/  STL.64 [R1+0x2358], RZ ;  /* 0x002358ff01007387 */ /* 0x0001e20000100a00 */
[----:B----4-:R-:W-:-:S05]  /*2da0*/  IMAD.U32 R13, RZ, RZ, UR4 ;  /* 0x00000004ff0d7e24 */ /* 0x010fca000f8e00ff */
[----:B------:R-:W-:-:S13]  /*2db0*/  ISETP.GE.AND P0, PT, R13, 0x2, PT ;  /* 0x000000020d00780c */ /* 0x000fda0003f06270 */
[----:B0-----:R-:W-:Y:S05]  /*2dc0*/  @!P0 BRA `(.L_x_18) ;  /* 0x0000002800a88947 */ /* 0x001fea0003800000 */
[C---:B------:R-:W-:Y:S01]  /*2dd0*/  VIADD R8, R13.reuse, 0xffffffff ;  /* 0xffffffff0d087836 */ /* 0x040fe20000000000 */
[----:B------:R-:W-:Y:S01]  /*2de0*/  LOP3.LUT R15, R13, 0x3, RZ, 0xc0, !PT ;  /* 0x000000030d0f7812 */ /* 0x000fe200078ec0ff */
[----:B------:R-:W-:Y:S01]  /*2df0*/  IMAD.MOV.U32 R16, RZ, RZ, RZ ;  /* 0x000000ffff107224 */ /* 0x000fe200078e00ff */
[----:B------:R-:W0:Y:S01]  /*2e00*/  LDCU UR8, c[0x0][0x388] ;  /* 0x00007100ff0877ac */ /* 0x000e220008000800 */
[----:B------:R-:W-:Y:S01]  /*2e10*/  IMAD.MOV.U32 R17, RZ, RZ, 0x1 ;  /* 0x00000001ff117424 */ /* 0x000fe200078e00ff */
[C---:B------:R-:W-:Y:S01]  /*2e20*/  LOP3.LUT R9, R8.reuse, 0x7, RZ, 0xc0, !PT ;  /* 0x0000000708097812 */ /* 0x040fe200078ec0ff */
[----:B------:R-:W-:Y:S01]  /*2e30*/  IMAD.MOV.U32 R12, RZ, RZ, RZ ;  /* 0x000000ffff0c7224 */ /* 0x000fe200078e00ff */
[----:B------:R-:W-:-:S03]  /*2e40*/  LOP3.LUT R18, R8, 0xfffffff8, RZ, 0xc0, !PT ;  /* 0xfffffff808127812 */ /* 0x000fc600078ec0ff */
[----:B------:R-:W-:Y:S02]  /*2e50*/  VIADD R9, R9, 0xffffffff ;  /* 0xffffffff09097836 */ /* 0x000fe40000000000 */
[----:B------:R-:W-:-:S03]  /*2e60*/  IMAD.MOV R18, RZ, RZ, -R18 ;  /* 0x000000ffff127224 */ /* 0x000fc600078e0a12 */
[----:B------:R-:W-:-:S13]  /*2e70*/  ISETP.GE.U32.AND P2, PT, R9, 0x3, PT ;  /* 0x000000030900780c */ /* 0x000fda0003f46070 */
.L_x_30:
[----:B------:R-:W4:Y:S01]  /*2e80*/  LDCU UR5, c[0x0][0x388] ;  /* 0x00007100ff0577ac */ /* 0x000f220008000800 */
[----:B------:R-:W5:Y:S01]  /*2e90*/  LDCU UR4, c[0x0][0x388] ;  /* 0x00007100ff0477ac */ /* 0x000f620008000800 */
[----:B----4-:R-:W-:-:S04]  /*2ea0*/  IMAD.U32 R13, RZ, RZ, UR5 ;  /* 0x00000005ff0d7e24 */ /* 0x010fc8000f8e00ff */
[----:B------:R-:W-:Y:S02]  /*2eb0*/  VIADD R8, R13, 0xfffffffe ;  /* 0xfffffffe0d087836 */ /* 0x000fe40000000000 */
[----:B-----5:R-:W-:-:S03]  /*2ec0*/  IMAD.U32 R14, RZ, RZ, UR4 ;  /* 0x00000004ff0e7e24 */ /* 0x020fc6000f8e00ff */
[----:B------:R-:W-:-:S13]  /*2ed0*/  ISETP.GE.U32.AND P0, PT, R8, 0x7, PT ;  /* 0x000000070800780c */ /* 0x000fda0003f06070 */
[----:B------:R-:W-:Y:S05]  /*2ee0*/  @!P0 BRA `(.L_x_19) ;  /* 0x0000001000288947 */ /* 0x000fea0003800000 */
[----:B------:R-:W-:Y:S02]  /*2ef0*/  VIADD R10, R4, 0x161f14 ;  /* 0x00161f14040a7836 */ /* 0x000fe40000000000 */
[----:B------:R-:W-:Y:S02]  /*2f00*/  VIADD R14, R13, 0xfffffffc ;  /* 0xfffffffc0d0e7836 */ /* 0x000fe40000000000 */
[----:B------:R-:W-:-:S07]  /*2f10*/  IMAD.MOV.U32 R11, RZ, RZ, R18 ;  /* 0x000000ffff0b7224 */ /* 0x000fce00078e0012 */
.L_x_20:
[----:B------:R-:W-:Y:S01]  /*2f20*/  VIADD R19, R14, 0x4 ;  /* 0x000000040e137836 */ /* 0x000fe20000000000 */
[----:B-1--4-:R-:W-:-:S03]  /*2f30*/  SHF.R.U32.HI R4, RZ, 0x2, R5 ;  /* 0x00000002ff047819 */ /* 0x012fc60000011605 */
[----:B------:R-:W1:Y:S01]  /*2f40*/  I2F.U32.RP R22, R19 ;  /* 0x0000001300167306 */ /* 0x000e620000209000 */
[----:B------:R-:W-:Y:S01]  /*2f50*/  LOP3.LUT R4, R4, R5, RZ, 0x3c, !PT ;  /* 0x0000000504047212 */ /* 0x000fe200078e3cff */
[----:B--23--:R-:W-:Y:S01]  /*2f60*/  IMAD.SHL.U32 R5, R3, 0x10, RZ ;  /* 0x0000001003057824 */ /* 0x00cfe200078e00ff */
[----:B------:R-:W-:Y:S01]  /*2f70*/  ISETP.NE.U32.AND P1, PT, R19, RZ, PT ;  /* 0x000000ff1300720c */ /* 0x000fe20003f25070 */
[----:B------:R-:W-:Y:S02]  /*2f80*/  IMAD.MOV R23, RZ, RZ, -R19 ;  /* 0x000000ffff177224 */ /* 0x000fe400078e0a13 */
[----:B------:R-:W-:-:S05]  /*2f90*/  IMAD.SHL.U32 R8, R4, 0x2, RZ ;  /* 0x0000000204087824 */ /* 0x000fca00078e00ff */
[----:B------:R-:W-:Y:S01]  /*2fa0*/  LOP3.LUT R4, R4, R8, R5, 0x96, !PT ;  /* 0x0000000804047212 */ /* 0x000fe200078e9605 */
[----:B------:R-:W-:Y:S01]  /*2fb0*/  IMAD.MOV.U32 R8, RZ, RZ, RZ ;  /* 0x000000ffff087224 */ /* 0x000fe200078e00ff */
[----:B-1----:R-:W1:Y:S02]  /*2fc0*/  MUFU.RCP R22, R22 ;  /* 0x0000001600167308 */ /* 0x002e640000001000 */
[----:B------:R-:W-:Y:S01]  /*2fd0*/  LOP3.LUT R4, R4, R3, RZ, 0x3c, !PT ;  /* 0x0000000304047212 */ /* 0x000fe200078e3cff */
[----:B-1----:R-:W-:Y:S02]  /*2fe0*/  VIADD R9, R22, 0xffffffe ;  /* 0x0ffffffe16097836 */ /* 0x002fe40000000000 */
[----:B------:R-:W-:-:S04]  /*2ff0*/  VIADD R22, R14, 0x3 ;  /* 0x000000030e167836 */ /* 0x000fc80000000000 */
[----:B------:R-:W1:Y:S02]  /*3000*/  F2I.FTZ.U32.TRUNC.NTZ R9, R9 ;  /* 0x0000000900097305 */ /* 0x000e64000021f000 */
[----:B-1----:R-:W-:Y:S02]  /*3010*/  IMAD R5, R23, R9, RZ ;  /* 0x0000000917057224 */ /* 0x002fe400078e02ff */
[----:B------:R-:W-:Y:S02]  /*3020*/  IMAD R23, R22, 0x4, R21 ;  /* 0x0000000416177824 */ /* 0x000fe400078e0215 */
[----:B------:R-:W-:Y:S01]  /*3030*/  IMAD.HI.U32 R5, R9, R5, R8 ;  /* 0x0000000509057227 */ /* 0x000fe200078e0008 */
[----:B------:R-:W-:Y:S02]  /*3040*/  IADD3 R8, PT, PT, R10, -0x10974f, R4 ;  /* 0xffef68b10a087810 */ /* 0x000fe40007ffe004 */
[----:B------:R-:W2:Y:S03]  /*3050*/  LDL R25, [R23] ;  /* 0x0000000017197983 */ /* 0x000ea60000100800 */
[----:B------:R-:W-:-:S04]  /*3060*/  IMAD.HI.U32 R5, R5, R8, RZ ;  /* 0x0000000805057227 */ /* 0x000fc800078e00ff */
[----:B------:R-:W-:-:S04]  /*3070*/  IMAD.MOV R5, RZ, RZ, -R5 ;  /* 0x000000ffff057224 */ /* 0x000fc800078e0a05 */
[----:B------:R-:W-:-:S05]  /*3080*/  IMAD R8, R19, R5, R8 ;  /* 0x0000000513087224 */ /* 0x000fca00078e0208 */
[----:B------:R-:W-:-:S13]  /*3090*/  ISETP.GE.U32.AND P0, PT, R8, R19, PT ;  /* 0x000000130800720c */ /* 0x000fda0003f06070 */
[----:B------:R-:W-:-:S05]  /*30a0*/  @P0 IMAD.IADD R8, R8, 0x1, -R19 ;  /* 0x0000000108080824 */ /* 0x000fca00078e0a13 */
[----:B------:R-:W-:-:S13]  /*30b0*/  ISETP.GE.U32.AND P0, PT, R8, R19, PT ;  /* 0x000000130800720c */ /* 0x000fda0003f06070 */
[----:B------:R-:W-:Y:S01]  /*30c0*/  @P0 IMAD.IADD R8, R8, 0x1, -R19 ;  /* 0x0000000108080824 */ /* 0x000fe200078e0a13 */
[----:B------:R-:W-:-:S05]  /*30d0*/  @!P1 LOP3.LUT R8, RZ, R19, RZ, 0x33, !PT ;  /* 0x00000013ff089212 */ /* 0x000fca00078e33ff */
[----:B------:R-:W-:-:S05]  /*30e0*/  IMAD R26, R8, 0x4, R21 ;  /* 0x00000004081a7824 */ /* 0x000fca00078e0215 */
[----:B------:R-:W3:Y:S01]  /*30f0*/  LDL R24, [R26] ;  /* 0x000000001a187983 */ /* 0x000ee20000100800 */
[----:B------:R-:W1:Y:S08]  /*3100*/  I2F.U32.RP R27, R22 ;  /* 0x00000016001b7306 */ /* 0x000e700000209000 */
[----:B-1----:R-:W1:Y:S01]  /*3110*/  MUFU.RCP R27, R27 ;  /* 0x0000001b001b7308 */ /* 0x002e620000001000 */
[----:B------:R-:W-:-:S04]  /*3120*/  SHF.R.U32.HI R5, RZ, 0x2, R6 ;  /* 0x00000002ff057819 */ /* 0x000fc80000011606 */
[----:B------:R-:W-:Y:S01]  /*3130*/  LOP3.LUT R5, R5, R6, RZ, 0x3c, !PT ;  /* 0x0000000605057212 */ /* 0x000fe200078e3cff */
[----:B-1----:R-:W-:-:S06]  /*3140*/  VIADD R9, R27, 0xffffffe ;  /* 0x0ffffffe1b097836 */ /* 0x002fcc0000000000 */
[----:B------:R-:W1:Y:S01]  /*3150*/  F2I.FTZ.U32.TRUNC.NTZ R9, R9 ;  /* 0x0000000900097305 */ /* 0x000e62000021f000 */
[----:B------:R-:W-:Y:S02]  /*3160*/  IMAD.SHL.U32 R8, R5, 0x2, RZ ;  /* 0x0000000205087824 */ /* 0x000fe400078e00ff */
[----:B------:R-:W-:Y:S02]  /*3170*/  IMAD.SHL.U32 R6, R4, 0x10, RZ ;  /* 0x0000001004067824 */ /* 0x000fe400078e00ff */
[----:B------:R-:W-:-:S03]  /*3180*/  IMAD.MOV R29, RZ, RZ, -R22 ;  /* 0x000000ffff1d7224 */ /* 0x000fc600078e0a16 */
[----:B------:R-:W-:Y:S01]  /*3190*/  LOP3.LUT R19, R5, R8, R6, 0x96, !PT ;  /* 0x0000000805137212 */ /* 0x000fe200078e9606 */
[----:B------:R-:W-:-:S03]  /*31a0*/  IMAD.MOV.U32 R8, RZ, RZ, RZ ;  /* 0x000000ffff087224 */ /* 0x000fc600078e00ff */
[----:B------:R-:W-:Y:S01]  /*31b0*/  LOP3.LUT R19, R19, R4, RZ, 0x3c, !PT ;  /* 0x0000000413137212 */ /* 0x000fe200078e3cff */
[----:B-1----:R-:W-:-:S04]  /*31c0*/  IMAD R5, R29, R9, RZ ;  /* 0x000000091d057224 */ /* 0x002fc800078e02ff */
[----:B------:R-:W-:Y:S01]  /*31d0*/  IMAD.HI.U32 R8, R9, R5, R8 ;  /* 0x0000000509087227 */ /* 0x000fe200078e0008 */
[----:B------:R-:W-:-:S05]  /*31e0*/  IADD3 R5, PT, PT, R10, -0xb0f8a, R19 ;  /* 0xfff4f0760a057810 */ /* 0x000fca0007ffe013 */
[----:B------:R-:W-:-:S04]  /*31f0*/  IMAD.HI.U32 R8, R8, R5, RZ ;  /* 0x0000000508087227 */ /* 0x000fc800078e00ff */
[----:B------:R-:W-:-:S04]  /*3200*/  IMAD.MOV R8, RZ, RZ, -R8 ;  /* 0x000000ffff087224 */ /* 0x000fc800078e0a08 */
[----:B------:R-:W-:-:S05]  /*3210*/  IMAD R5, R22, R8, R5 ;  /* 0x0000000816057224 */ /* 0x000fca00078e0205 */
[----:B------:R-:W-:Y:S02]  /*3220*/  ISETP.GE.U32.AND P0, PT, R5, R22, PT ;  /* 0x000000160500720c */ /* 0x000fe40003f06070 */
[----:B------:R-:W-:-:S11]  /*3230*/  ISETP.NE.U32.AND P1, PT, R22, RZ, PT ;  /* 0x000000ff1600720c */ /* 0x000fd60003f25070 */
[----:B------:R-:W-:-:S05]  /*3240*/  @P0 IMAD.IADD R5, R5, 0x1, -R22 ;  /* 0x0000000105050824 */ /* 0x000fca00078e0a16 */
[----:B------:R-:W-:Y:S01]  /*3250*/  ISETP.GE.U32.AND P0, PT, R5, R22, PT ;  /* 0x000000160500720c */ /* 0x000fe20003f06070 */
[----:B------:R-:W-:-:S12]  /*3260*/  VIADD R6, R14, 0x2 ;  /* 0x000000020e067836 */ /* 0x000fd80000000000 */
[----:B------:R-:W-:Y:S01]  /*3270*/  @P0 IMAD.IADD R5, R5, 0x1, -R22 ;  /* 0x0000000105050824 */ /* 0x000fe200078e0a16 */
[----:B------:R-:W-:-:S05]  /*3280*/  @!P1 LOP3.LUT R5, RZ, R22, RZ, 0x33, !PT ;  /* 0x00000016ff059212 */ /* 0x000fca00078e33ff */
[--C-:B------:R-:W-:Y:S02]  /*3290*/  IMAD R22, R5, 0x4, R21.reuse ;  /* 0x0000000405167824 */ /* 0x100fe400078e0215 */
[----:B------:R-:W-:Y:S01]  /*32a0*/  IMAD R5, R6, 0x4, R21 ;  /* 0x0000000406057824 */ /* 0x000fe200078e0215 */
[----:B------:R-:W1:Y:S01]  /*32b0*/  I2F.U32.RP R29, R6 ;  /* 0x00000006001d7306 */ /* 0x000e620000209000 */
[----:B---3--:R3:W-:Y:S04]  /*32c0*/  STL [R23], R24 ;  /* 0x0000001817007387 */ /* 0x0087e80000100800 */
[----:B--2---:R2:W-:Y:S04]  /*32d0*/  STL [R26], R25 ;  /* 0x000000191a007387 */ /* 0x0045e80000100800 */
[----:B------:R-:W4:Y:S04]  /*32e0*/  LDL R28, [R22] ;  /* 0x00000000161c7983 */ /* 0x000f280000100800 */
[----:B------:R-:W5:Y:S01]  /*32f0*/  LDL R27, [R5] ;  /* 0x00000000051b7983 */ /* 0x000f620000100800 */
[----:B-1----:R-:W1:Y:S01]  /*3300*/  MUFU.RCP R29, R29 ;  /* 0x0000001d001d7308 */ /* 0x002e620000001000 */
[----:B------:R-:W-:-:S04]  /*3310*/  SHF.R.U32.HI R8, RZ, 0x2, R7 ;  /* 0x00000002ff087819 */ /* 0x000fc80000011607 */
[----:B------:R-:W-:Y:S01]  /*3320*/  LOP3.LUT R8, R8, R7, RZ, 0x3c, !PT ;  /* 0x0000000708087212 */ /* 0x000fe200078e3cff */
[----:B-1----:R-:W-:-:S06]  /*3330*/  VIADD R9, R29, 0xffffffe ;  /* 0x0ffffffe1d097836 */ /* 0x002fcc0000000000 */
[----:B------:R-:W1:Y:S01]  /*3340*/  F2I.FTZ.U32.TRUNC.NTZ R9, R9 ;  /* 0x0000000900097305 */ /* 0x000e62000021f000 */
[----:B---3--:R-:W-:Y:S02]  /*3350*/  IMAD.SHL.U32 R23, R8, 0x2, RZ ;  /* 0x0000000208177824 */ /* 0x008fe400078e00ff */
[----:B------:R-:W-:Y:S02]  /*3360*/  IMAD.SHL.U32 R7, R19, 0x10, RZ ;  /* 0x0000001013077824 */ /* 0x000fe400078e00ff */
[----:B------:R-:W-:-:S03]  /*3370*/  IMAD.MOV R29, RZ, RZ, -R6 ;  /* 0x000000ffff1d7224 */ /* 0x000fc600078e0a06 */
[----:B------:R-:W-:Y:S01]  /*3380*/  LOP3.LUT R24, R8, R23, R7, 0x96, !PT ;  /* 0x0000001708187212 */ /* 0x000fe200078e9607 */
[----:B------:R-:W-:Y:S02]  /*3390*/  IMAD.MOV.U32 R8, RZ, RZ, RZ ;  /* 0x000000ffff087224 */ /* 0x000fe400078e00ff */
[----:B-1----:R-:W-:-:S04]  /*33a0*/  IMAD R7, R29, R9, RZ ;  /* 0x000000091d077224 */ /* 0x002fc800078e02ff */
[----:B------:R-:W-:Y:S01]  /*33b0*/  IMAD.HI.U32 R8, R9, R7, R8 ;  /* 0x0000000709087227 */ /* 0x000fe200078e0008 */
[----:B------:R-:W-:-:S04]  /*33c0*/  LOP3.LUT R9, R24, R19, RZ, 0x3c, !PT ;  /* 0x0000001318097212 */ /* 0x000fc800078e3cff */
        /* <DEDUP_REMOVED lines=8> */
[----:B------:R-:W-:-:S04]  /*3450*/  VIADD R24, R14, 0x1 ;  /* 0x000000010e187836 */ /* 0x000fc80000000000 */
[----:B------:R-:W-:-:S08]  /*3460*/  IMAD R8, R24, 0x4, R21 ;  /* 0x0000000418087824 */ /* 0x000fd000078e0215 */
[----:B------:R-:W-:Y:S01]  /*3470*/  @P0 IMAD.IADD R7, R7, 0x1, -R6 ;  /* 0x0000000107070824 */ /* 0x000fe200078e0a06 */
[----:B------:R-:W-:-:S05]  /*3480*/  @!P1 LOP3.LUT R7, RZ, R6, RZ, 0x33, !PT ;  /* 0x00000006ff079212 */ /* 0x000fca00078e33ff */
[----:B------:R-:W-:Y:S01]  /*3490*/  IMAD R23, R7, 0x4, R21 ;  /* 0x0000000407177824 */ /* 0x000fe200078e0215 */
[----:B------:R-:W1:Y:S01]  /*34a0*/  I2F.U32.RP R6, R24 ;  /* 0x0000001800067306 */ /* 0x000e620000209000 */
[----:B----4-:R3:W-:Y:S04]  /*34b0*/  STL [R5], R28 ;  /* 0x0000001c05007387 */ /* 0x0107e80000100800 */
[----:B-----5:R4:W-:Y:S04]  /*34c0*/  STL [R22], R27 ;  /* 0x0000001b16007387 */ /* 0x0209e80000100800 */
[----:B--2---:R-:W2:Y:S04]  /*34d0*/  LDL R25, [R23] ;  /* 0x0000000017197983 */ /* 0x004ea80000100800 */
        /* <DEDUP_REMOVED lines=8> */
[----:B------:R-:W-:Y:S02]  /*3560*/  IMAD.MOV R28, RZ, RZ, -R24 ;  /* 0x000000ffff1c7224 */ /* 0x000fe400078e0a18 */
[----:B------:R-:W-:Y:S01]  /*3570*/  IMAD.MOV.U32 R6, RZ, RZ, RZ ;  /* 0x000000ffff067224 */ /* 0x000fe200078e00ff */
[----:B------:R-:W-:Y:S01]  /*3580*/  LOP3.LUT R2, R29, R5, R2, 0x96, !PT ;  /* 0x000000051d027212 */ /* 0x000fe200078e9602 */
[----:B-1----:R-:W-:-:S04]  /*3590*/  IMAD R5, R28, R7, RZ ;  /* 0x000000071c057224 */ /* 0x002fc800078e02ff */
[----:B------:R-:W-:Y:S01]  /*35a0*/  IMAD.HI.U32 R6, R7, R5, R6 ;  /* 0x0000000507067227 */ /* 0x000fe200078e0006 */
[----:B------:R-:W-:-:S05]  /*35b0*/  LOP3.LUT R5, R2, R9, RZ, 0x3c, !PT ;  /* 0x0000000902057212 */ /* 0x000fca00078e3cff */
[----:B------:R-:W-:-:S04]  /*35c0*/  IMAD.IADD R7, R5, 0x1, R10 ;  /* 0x0000000105077824 */ /* 0x000fc800078e020a */
[----:B------:R-:W-:-:S04]  /*35d0*/  IMAD.HI.U32 R6, R6, R7, RZ ;  /* 0x0000000706067227 */ /* 0x000fc800078e00ff */
[----:B------:R-:W-:-:S04]  /*35e0*/  IMAD.MOV R6, RZ, RZ, -R6 ;  /* 0x000000ffff067224 */ /* 0x000fc800078e0a06 */
[----:B------:R-:W-:-:S05]  /*35f0*/  IMAD R7, R24, R6, R7 ;  /* 0x0000000618077224 */ /* 0x000fca00078e0207 */
[----:B------:R-:W-:Y:S02]  /*3600*/  ISETP.GE.U32.AND P0, PT, R7, R24, PT ;  /* 0x000000180700720c */ /* 0x000fe40003f06070 */
[----:B------:R-:W-:-:S11]  /*3610*/  ISETP.NE.U32.AND P1, PT, R24, RZ, PT ;  /* 0x000000ff1800720c */ /* 0x000fd60003f25070 */
[----:B------:R-:W-:-:S05]  /*3620*/  @P0 IMAD.IADD R7, R7, 0x1, -R24 ;  /* 0x0000000107070824 */ /* 0x000fca00078e0a18 */
[----:B------:R-:W-:Y:S01]  /*3630*/  ISETP.GE.U32.AND P0, PT, R7, R24, PT ;  /* 0x000000180700720c */ /* 0x000fe20003f06070 */
[----:B----4-:R-:W-:-:S12]  /*3640*/  IMAD R22, R14, 0x4, R21 ;  /* 0x000000040e167824 */ /* 0x010fd800078e0215 */
[----:B------:R-:W-:Y:S01]  /*3650*/  @P0 IMAD.IADD R7, R7, 0x1, -R24 ;  /* 0x0000000107070824 */ /* 0x000fe200078e0a18 */
[----:B------:R-:W-:-:S05]  /*3660*/  @!P1 LOP3.LUT R7, RZ, R24, RZ, 0x33, !PT ;  /* 0x00000018ff079212 */ /* 0x000fca00078e33ff */
[----:B------:R-:W-:Y:S01]  /*3670*/  IMAD R24, R7, 0x4, R21 ;  /* 0x0000000407187824 */ /* 0x000fe200078e0215 */
[----:B------:R-:W1:Y:S01]  /*3680*/  I2F.U32.RP R28, R14 ;  /* 0x0000000e001c7306 */ /* 0x000e620000209000 */
[----:B--2---:R-:W-:Y:S04]  /*3690*/  STL [R8], R25 ;  /* 0x0000001908007387 */ /* 0x004fe80000100800 */
[----:B-----5:R2:W-:Y:S04]  /*36a0*/  STL [R23], R26 ;  /* 0x0000001a17007387 */ /* 0x0205e80000100800 */
[----:B------:R-:W3:Y:S04]  /*36b0*/  LDL R27, [R24] ;  /* 0x00000000181b7983 */ /* 0x000ee80000100800 */
[----:B------:R-:W4:Y:S01]  /*36c0*/  LDL R29, [R22] ;  /* 0x00000000161d7983 */ /* 0x000f220000100800 */
[----:B-1----:R-:W1:Y:S01]  /*36d0*/  MUFU.RCP R28, R28 ;  /* 0x0000001c001c7308 */ /* 0x002e620000001000 */
[----:B------:R-:W-:-:S04]  /*36e0*/  SHF.R.U32.HI R2, RZ, 0x2, R3 ;  /* 0x00000002ff027819 */ /* 0x000fc80000011603 */
[----:B------:R-:W-:Y:S01]  /*36f0*/  LOP3.LUT R2, R2, R3, RZ, 0x3c, !PT ;  /* 0x0000000302027212 */ /* 0x000fe200078e3cff */
[----:B-1----:R-:W-:-:S06]  /*3700*/  VIADD R7, R28, 0xffffffe ;  /* 0x0ffffffe1c077836 */ /* 0x002fcc0000000000 */
[----:B------:R-:W2:Y:S01]  /*3710*/  F2I.FTZ.U32.TRUNC.NTZ R7, R7 ;  /* 0x0000000700077305 */ /* 0x000ea2000021f000 */
[----:B------:R-:W-:Y:S02]  /*3720*/  IMAD.SHL.U32 R6, R2, 0x2, RZ ;  /* 0x0000000202067824 */ /* 0x000fe400078e00ff */
[----:B------:R-:W-:-:S05]  /*3730*/  IMAD.SHL.U32 R3, R5, 0x10, RZ ;  /* 0x0000001005037824 */ /* 0x000fca00078e00ff */
[----:B------:R-:W-:Y:S01]  /*3740*/  LOP3.LUT R6, R2, R6, R3, 0x96, !PT ;  /* 0x0000000602067212 */ /* 0x000fe200078e9603 */
[----:B--2---:R-:W-:-:S04]  /*3750*/  IMAD.MOV R23, RZ, RZ, -R7 ;  /* 0x000000ffff177224 */ /* 0x004fc800078e0a07 */
[----:B------:R-:W-:Y:S01]  /*3760*/  IMAD R3, R23, R14, RZ ;  /* 0x0000000e17037224 */ /* 0x000fe200078e02ff */
[----:B------:R-:W-:Y:S01]  /*3770*/  LOP3.LUT R23, R6, R5, RZ, 0x3c, !PT ;  /* 0x0000000506177212 */ /* 0x000fe200078e3cff */
[----:B------:R-:W-:-:S04]  /*3780*/  IMAD.MOV.U32 R6, RZ, RZ, RZ ;  /* 0x000000ffff067224 */ /* 0x000fc800078e00ff */
[----:B------:R-:W-:Y:S01]  /*3790*/  IMAD.HI.U32 R6, R7, R3, R6 ;  /* 0x0000000307067227 */ /* 0x000fe200078e0006 */
[----:B------:R-:W-:-:S05]  /*37a0*/  IADD3 R3, PT, PT, R10, 0x587c5, R23 ;  /* 0x000587c50a037810 */ /* 0x000fca0007ffe017 */
        /* <DEDUP_REMOVED lines=11> */
[----:B------:R-:W-:Y:S02]  /*3860*/  IMAD R8, R3, 0x4, R21 ;  /* 0x0000000403087824 */ /* 0x000fe400078e0215 */
[----:B------:R-:W1:Y:S01]  /*3870*/  I2F.U32.RP R3, R26 ;  /* 0x0000001a00037306 */ /* 0x000e620000209000 */
[----:B---3--:R2:W-:Y:S04]  /*3880*/  STL [R22], R27 ;  /* 0x0000001b16007387 */ /* 0x0085e80000100800 */
[----:B----4-:R3:W-:Y:S04]  /*3890*/  STL [R24], R29 ;  /* 0x0000001d18007387 */ /* 0x0107e80000100800 */
[----:B------:R-:W4:Y:S04]  /*38a0*/  LDL R25, [R8] ;  /* 0x0000000008197983 */ /* 0x000f280000100800 */
[----:B------:R-:W5:Y:S01]  /*38b0*/  LDL R28, [R6] ;  /* 0x00000000061c7983 */ /* 0x000f620000100800 */
[----:B-1----:R-:W1:Y:S01]  /*38c0*/  MUFU.RCP R3, R3 ;  /* 0x0000000300037308 */ /* 0x002e620000001000 */
[----:B------:R-:W-:Y:S01]  /*38d0*/  SHF.R.U32.HI R7, RZ, 0x2, R4 ;  /* 0x00000002ff077819 */ /* 0x000fe20000011604 */
[----:B------:R-:W-:-:S03]  /*38e0*/  IMAD.MOV R2, RZ, RZ, -R26 ;  /* 0x000000ffff027224 */ /* 0x000fc600078e0a1a */
[----:B------:R-:W-:Y:S01]  /*38f0*/  LOP3.LUT R7, R7, R4, RZ, 0x3c, !PT ;  /* 0x0000000407077212 */ /* 0x000fe200078e3cff */
[----:B-1----:R-:W-:-:S06]  /*3900*/  VIADD R3, R3, 0xffffffe ;  /* 0x0ffffffe03037836 */ /* 0x002fcc0000000000 */
[----:B------:R-:W1:Y:S01]  /*3910*/  F2I.FTZ.U32.TRUNC.NTZ R3, R3 ;  /* 0x0000000300037305 */ /* 0x000e62000021f000 */
[----:B--2---:R-:W-:Y:S02]  /*3920*/  IMAD.MOV.U32 R27, RZ, RZ, R2 ;  /* 0x000000ffff1b7224 */ /* 0x004fe400078e0002 */
[----:B------:R-:W-:Y:S02]  /*3930*/  IMAD.SHL.U32 R4, R7, 0x2, RZ ;  /* 0x0000000207047824 */ /* 0x000fe400078e00ff */
[----:B------:R-:W-:-:S05]  /*3940*/  IMAD.SHL.U32 R2, R23, 0x10, RZ ;  /* 0x0000001017027824 */ /* 0x000fca00078e00ff */
[----:B------:R-:W-:Y:S01]  /*3950*/  LOP3.LUT R4, R7, R4, R2, 0x96, !PT ;  /* 0x0000000407047212 */ /* 0x000fe200078e9602 */
[----:B------:R-:W-:Y:S02]  /*3960*/  IMAD.MOV.U32 R2, RZ, RZ, RZ ;  /* 0x000000ffff027224 */ /* 0x000fe400078e00ff */
[----:B-1----:R-:W-:-:S04]  /*3970*/  IMAD R7, R27, R3, RZ ;  /* 0x000000031b077224 */ /* 0x002fc800078e02ff */
[----:B------:R-:W-:Y:S01]  /*3980*/  IMAD.HI.U32 R2, R3, R7, R2 ;  /* 0x0000000703027227 */ /* 0x000fe200078e0002 */
[----:B------:R-:W-:-:S04]  /*3990*/  LOP3.LUT R7, R4, R23, RZ, 0x3c, !PT ;  /* 0x0000001704077212 */ /* 0x000fc800078e3cff */
        /* <DEDUP_REMOVED lines=8> */
[----:B---3--:R-:W-:-:S04]  /*3a20*/  VIADD R24, R14, 0xfffffffe ;  /* 0xfffffffe0e187836 */ /* 0x008fc80000000000 */
[----:B------:R-:W-:-:S08]  /*3a30*/  IMAD R4, R24, 0x4, R21 ;  /* 0x0000000418047824 */ /* 0x000fd000078e0215 */
[----:B------:R-:W-:Y:S01]  /*3a40*/  @P0 IMAD.IADD R3, R3, 0x1, -R26 ;  /* 0x0000000103030824 */ /* 0x000fe200078e0a1a */
[----:B------:R-:W-:-:S05]  /*3a50*/  @!P1 LOP3.LUT R3, RZ, R26, RZ, 0x33, !PT ;  /* 0x0000001aff039212 */ /* 0x000fca00078e33ff */
[----:B------:R-:W-:Y:S01]  /*3a60*/  IMAD R22, R3, 0x4, R21 ;  /* 0x0000000403167824 */ /* 0x000fe200078e0215 */
[----:B------:R-:W1:Y:S01]  /*3a70*/  I2F.U32.RP R26, R24 ;  /* 0x00000018001a7306 */ /* 0x000e620000209000 */
[----:B----4-:R2:W-:Y:S04]  /*3a80*/  STL [R6], R25 ;  /* 0x0000001906007387 */ /* 0x0105e80000100800 */
[----:B-----5:R3:W-:Y:S04]  /*3a90*/  STL [R8], R28 ;  /* 0x0000001c08007387 */ /* 0x0207e80000100800 */
[----:B------:R-:W4:Y:S04]  /*3aa0*/  LDL R27, [R22] ;  /* 0x00000000161b7983 */ /* 0x000f280000100800 */
[----:B------:R-:W5:Y:S01]  /*3ab0*/  LDL R29, [R4] ;  /* 0x00000000041d7983 */ /* 0x000f620000100800 */
[----:B-1----:R-:W1:Y:S01]  /*3ac0*/  MUFU.RCP R26, R26 ;  /* 0x0000001a001a7308 */ /* 0x002e620000001000 */
[----:B------:R-:W-:-:S04]  /*3ad0*/  SHF.R.U32.HI R2, RZ, 0x2, R19 ;  /* 0x00000002ff027819 */ /* 0x000fc80000011613 */
[----:B------:R-:W-:Y:S01]  /*3ae0*/  LOP3.LUT R2, R2, R19, RZ, 0x3c, !PT ;  /* 0x0000001302027212 */ /* 0x000fe200078e3cff */
[----:B-1----:R-:W-:-:S06]  /*3af0*/  VIADD R3, R26, 0xffffffe ;  /* 0x0ffffffe1a037836 */ /* 0x002fcc0000000000 */
[----:B------:R-:W1:Y:S01]  /*3b00*/  F2I.FTZ.U32.TRUNC.NTZ R3, R3 ;  /* 0x0000000300037305 */ /* 0x000e62000021f000 */
[----:B--2---:R-:W-:Y:S02]  /*3b10*/  IMAD.SHL.U32 R6, R2, 0x2, RZ ;  /* 0x0000000202067824 */ /* 0x004fe400078e00ff */
[----:B------:R-:W-:Y:S02]  /*3b20*/  IMAD.SHL.U32 R19, R7, 0x10, RZ ;  /* 0x0000001007137824 */ /* 0x000fe400078e00ff */
[----:B------:R-:W-:-:S03]  /*3b30*/  IMAD.MOV R25, RZ, RZ, -R24 ;  /* 0x000000ffff197224 */ /* 0x000fc600078e0a18 */
        /* <DEDUP_REMOVED lines=14> */
[----:B---3--:R-:W-:-:S08]  /*3c20*/  IMAD R8, R6, 0x4, R21 ;  /* 0x0000000406087824 */ /* 0x008fd000078e0215 */
        /* <DEDUP_REMOVED lines=33> */
[----:B---3--:R-:W-:Y:S01]  /*3e40*/  IMAD R22, R9, 0x4, R21 ;  /* 0x0000000409167824 */ /* 0x008fe200078e0215 */
[----:B----4-:R4:W-:Y:S04]  /*3e50*/  STL [R8], R26 ;  /* 0x0000001a08007387 */ /* 0x0109e80000100800 */
[----:B-----5:R4:W-:Y:S04]  /*3e60*/  STL [R24], R25 ;  /* 0x0000001918007387 */ /* 0x0209e80000100800 */
[----:B------:R-:W2:Y:S04]  /*3e70*/  LDL R27, [R22] ;  /* 0x00000000161b7983 */ /* 0x000ea80000100800 */
[----:B------:R-:W3:Y:S01]  /*3e80*/  LDL R9, [R4] ;  /* 0x0000000004097983 */ /* 0x000ee20000100800 */
[----:B------:R-:W-:-:S05]  /*3e90*/  VIADD R11, R11, 0x8 ;  /* 0x000000080b0b7836 */ /* 0x000fca0000000000 */
[----:B------:R-:W-:Y:S01]  /*3ea0*/  ISETP.NE.AND P0, PT, R11, RZ, PT ;  /* 0x000000ff0b00720c */ /* 0x000fe20003f05270 */
[----:B------:R-:W-:Y:S02]  /*3eb0*/  IMAD.MOV.U32 R6, RZ, RZ, R23 ;  /* 0x000000ffff067224 */ /* 0x000fe400078e0017 */
[----:B------:R-:W-:Y:S02]  /*3ec0*/  IMAD.MOV.U32 R2, RZ, RZ, R19 ;  /* 0x000000ffff027224 */ /* 0x000fe400078e0013 */
[----:B------:R-:W-:Y:S02]  /*3ed0*/  VIADD R14, R14, 0xfffffff8 ;  /* 0xfffffff80e0e7836 */ /* 0x000fe40000000000 */
[----:B------:R-:W-:Y:S01]  /*3ee0*/  VIADD R10, R10, 0x2c3e28 ;  /* 0x002c3e280a0a7836 */ /* 0x000fe20000000000 */
[----:B--2---:R4:W-:Y:S04]  /*3ef0*/  STL [R4], R27 ;  /* 0x0000001b04007387 */ /* 0x0049e80000100800 */
[----:B---3--:R4:W-:Y:S01]  /*3f00*/  STL [R22], R9 ;  /* 0x0000000916007387 */ /* 0x0089e20000100800 */
[----:B------:R-:W-:Y:S05]  /*3f10*/  @P0 BRA `(.L_x_20) ;  /* 0xfffffff000000947 */ /* 0x000fea000383ffff */
[----:B------:R-:W-:Y:S02]  /*3f20*/  VIADD R14, R14, 0x4 ;  /* 0x000000040e0e7836 */ /* 0x000fe40000000000 */
[----:B------:R-:W-:Y:S02]  /*3f30*/  IMAD.MOV.U32 R19, RZ, RZ, R2 ;  /* 0x000000ffff137224 */ /* 0x000fe400078e0002 */
[----:B----4-:R-:W-:Y:S02]  /*3f40*/  IMAD.MOV.U32 R22, RZ, RZ, R7 ;  /* 0x000000ffff167224 */ /* 0x010fe400078e0007 */
[----:B------:R-:W-:Y:S02]  /*3f50*/  IMAD.MOV.U32 R23, RZ, RZ, R6 ;  /* 0x000000ffff177224 */ /* 0x000fe400078e0006 */
[----:B------:R-:W-:Y:S02]  /*3f60*/  IMAD.MOV.U32 R24, RZ, RZ, R5 ;  /* 0x000000ffff187224 */ /* 0x000fe400078e0005 */
[----:B------:R-:W-:-:S02]  /*3f70*/  IMAD.MOV.U32 R25, RZ, RZ, R3 ;  /* 0x000000ffff197224 */ /* 0x000fc400078e0003 */
[----:B------:R-:W-:-:S07]  /*3f80*/  VIADD R4, R10, 0xffe9e0ec ;  /* 0xffe9e0ec0a047836 */ /* 0x000fce0000000000 */
.L_x_19:
[----:B------:R-:W-:-:S05]  /*3f90*/  VIADD R10, R13, 0xffffffff ;  /* 0xffffffff0d0a7836 */ /* 0x000fca0000000000 */
[----:B------:R-:W-:-:S13]  /*3fa0*/  LOP3.LUT P0, RZ, R10, 0x7, RZ, 0xc0, !PT ;  /* 0x000000070aff7812 */ /* 0x000fda000780c0ff */
[----:B------:R-:W-:Y:S05]  /*3fb0*/  @!P0 BRA `(.L_x_21) ;  /* 0x0000000c00e88947 */ /* 0x000fea0003800000 */
[----:B------:R-:W-:Y:S01]  /*3fc0*/  LOP3.LUT P0, R10, R10, 0x3, RZ, 0xc0, !PT ;  /* 0x000000030a0a7812 */ /* 0x000fe2000780c0ff */
[----:B------:R-:W-:Y:S01]  /*3fd0*/  IMAD.MOV.U32 R11, RZ, RZ, R3 ;  /* 0x000000ffff0b7224 */ /* 0x000fe200078e0003 */
[----:B------:R-:W-:Y:S11]  /*3fe0*/  @!P2 BRA `(.L_x_22) ;  /* 0x000000080008a947 */ /* 0x000ff60003800000 */
[----:B------:R-:W4:Y:S01]  /*3ff0*/  I2F.U32.RP R19, R14 ;  /* 0x0000000e00137306 */ /* 0x000f220000209000 */
[----:B------:R-:W-:Y:S01]  /*4000*/  SHF.R.U32.HI R8, RZ, 0x2, R5 ;  /* 0x00000002ff087819 */ /* 0x000fe20000011605 */
[----:B------:R-:W-:Y:S01]  /*4010*/  IMAD.MOV R23, RZ, RZ, -R14 ;  /* 0x000000ffff177224 */ /* 0x000fe200078e0a0e */
[C---:B------:R-:W-:Y:S01]  /*4020*/  ISETP.NE.U32.AND P3, PT, R14.reuse, RZ, PT ;  /* 0x000000ff0e00720c */ /* 0x040fe20003f65070 */
[----:B------:R-:W-:Y:S01]  /*4030*/  VIADD R28, R14, 0xffffffff ;  /* 0xffffffff0e1c7836 */ /* 0x000fe20000000000 */
[----:B------:R-:W-:Y:S01]  /*4040*/  LOP3.LUT R8, R8, R5, RZ, 0x3c, !PT ;  /* 0x0000000508087212 */ /* 0x000fe200078e3cff */
[----:B-123--:R-:W-:-:S04]  /*4050*/  IMAD.SHL.U32 R5, R3, 0x10, RZ ;  /* 0x0000001003057824 */ /* 0x00efc800078e00ff */
[C---:B------:R-:W-:Y:S01]  /*4060*/  IMAD.SHL.U32 R11, R8.reuse, 0x2, RZ ;  /* 0x00000002080b7824 */ /* 0x040fe200078e00ff */
[----:B----4-:R-:W1:Y:S04]  /*4070*/  MUFU.RCP R19, R19 ;  /* 0x0000001300137308 */ /* 0x010e680000001000 */
[----:B------:R-:W-:Y:S01]  /*4080*/  LOP3.LUT R8, R8, R11, R5, 0x96, !PT ;  /* 0x0000000b08087212 */ /* 0x000fe200078e9605 */
[----:B-1----:R-:W-:Y:S02]  /*4090*/  VIADD R9, R19, 0xffffffe ;  /* 0x0ffffffe13097836 */ /* 0x002fe40000000000 */
[----:B------:R-:W-:-:S04]  /*40a0*/  IMAD R19, R28, 0x4, R21 ;  /* 0x000000041c137824 */ /* 0x000fc800078e0215 */
[----:B------:R-:W1:Y:S01]  /*40b0*/  F2I.FTZ.U32.TRUNC.NTZ R9, R9 ;  /* 0x0000000900097305 */ /* 0x000e62000021f000 */
[----:B------:R-:W2:Y:S01]  /*40c0*/  LDL R25, [R19] ;  /* 0x0000000013197983 */ /* 0x000ea20000100800 */
[----:B-1----:R-:W-:Y:S01]  /*40d0*/  IMAD R5, R23, R9, RZ ;  /* 0x0000000917057224 */ /* 0x002fe200078e02ff */
[----:B------:R-:W-:Y:S01]  /*40e0*/  LOP3.LUT R23, R8, R3, RZ, 0x3c, !PT ;  /* 0x0000000308177212 */ /* 0x000fe200078e3cff */
[----:B------:R-:W-:-:S04]  /*40f0*/  IMAD.MOV.U32 R8, RZ, RZ, RZ ;  /* 0x000000ffff087224 */ /* 0x000fc800078e00ff */
[----:B------:R-:W-:Y:S01]  /*4100*/  IMAD.HI.U32 R8, R9, R5, R8 ;  /* 0x0000000509087227 */ /* 0x000fe200078e0008 */
[----:B------:R-:W-:-:S05]  /*4110*/  IADD3 R5, PT, PT, R4, 0x587c5, R23 ;  /* 0x000587c504057810 */ /* 0x000fca0007ffe017 */
        /* <DEDUP_REMOVED lines=37> */
[----:B---3--:R1:W-:Y:S04]  /*4370*/  STL [R19], R24 ;  /* 0x0000001813007387 */ /* 0x0083e80000100800 */
[----:B--2---:R2:W-:Y:S04]  /*4380*/  STL [R26], R25 ;  /* 0x000000191a007387 */ /* 0x0045e80000100800 */
[----:B------:R-:W3:Y:S04]  /*4390*/  LDL R28, [R11] ;  /* 0x000000000b1c7983 */ /* 0x000ee80000100800 */
[----:B------:R-:W4:Y:S01]  /*43a0*/  LDL R27, [R5] ;  /* 0x00000000051b7983 */ /* 0x000f220000100800 */
[----:B------:R-:W5:Y:S08]  /*43b0*/  I2F.U32.RP R29, R6 ;  /* 0x00000006001d7306 */ /* 0x000f700000209000 */
[----:B-----5:R-:W5:Y:S01]  /*43c0*/  MUFU.RCP R29, R29 ;  /* 0x0000001d001d7308 */ /* 0x020f620000001000 */
[----:B------:R-:W-:-:S04]  /*43d0*/  SHF.R.U32.HI R8, RZ, 0x2, R7 ;  /* 0x00000002ff087819 */ /* 0x000fc80000011607 */
[----:B------:R-:W-:Y:S01]  /*43e0*/  LOP3.LUT R8, R8, R7, RZ, 0x3c, !PT ;  /* 0x0000000708087212 */ /* 0x000fe200078e3cff */
[----:B-----5:R-:W-:-:S06]  /*43f0*/  VIADD R9, R29, 0xffffffe ;  /* 0x0ffffffe1d097836 */ /* 0x020fcc0000000000 */
[----:B------:R-:W5:Y:S01]  /*4400*/  F2I.FTZ.U32.TRUNC.NTZ R9, R9 ;  /* 0x0000000900097305 */ /* 0x000f62000021f000 */
[----:B-1----:R-:W-:Y:S02]  /*4410*/  IMAD.SHL.U32 R19, R8, 0x2, RZ ;  /* 0x0000000208137824 */ /* 0x002fe400078e00ff */
[----:B------:R-:W-:Y:S02]  /*4420*/  IMAD.SHL.U32 R7, R22, 0x10, RZ ;  /* 0x0000001016077824 */ /* 0x000fe400078e00ff */
[----:B------:R-:W-:-:S03]  /*4430*/  IMAD.MOV R24, RZ, RZ, -R6 ;  /* 0x000000ffff187224 */ /* 0x000fc600078e0a06 */
[----:B------:R-:W-:Y:S01]  /*4440*/  LOP3.LUT R19, R8, R19, R7, 0x96, !PT ;  /* 0x0000001308137212 */ /* 0x000fe200078e9607 */
[----:B------:R-:W-:-:S03]  /*4450*/  IMAD.MOV.U32 R8, RZ, RZ, RZ ;  /* 0x000000ffff087224 */ /* 0x000fc600078e00ff */
[----:B------:R-:W-:Y:S01]  /*4460*/  LOP3.LUT R19, R19, R22, RZ, 0x3c, !PT ;  /* 0x0000001613137212 */ /* 0x000fe200078e3cff */
[----:B-----5:R-:W-:-:S04]  /*4470*/  IMAD R7, R24, R9, RZ ;  /* 0x0000000918077224 */ /* 0x020fc800078e02ff */
        /* <DEDUP_REMOVED lines=14> */
[----:B---3--:R1:W-:Y:S04]  /*4560*/  STL [R5], R28 ;  /* 0x0000001c05007387 */ /* 0x0083e80000100800 */
[----:B----4-:R3:W-:Y:S04]  /*4570*/  STL [R11], R27 ;  /* 0x0000001b0b007387 */ /* 0x0107e80000100800 */
[----:B--2---:R-:W2:Y:S04]  /*4580*/  LDL R26, [R24] ;  /* 0x00000000181a7983 */ /* 0x004ea80000100800 */
        /* <DEDUP_REMOVED lines=11> */
[----:B------:R-:W-:Y:S02]  /*4640*/  IMAD.MOV.U32 R6, RZ, RZ, RZ ;  /* 0x000000ffff067224 */ /* 0x000fe400078e00ff */
[----:B------:R-:W-:Y:S01]  /*4650*/  VIADD R4, R4, 0x161f14 ;  /* 0x00161f1404047836 */ /* 0x000fe20000000000 */
[----:B---3--:R-:W-:Y:S01]  /*4660*/  LOP3.LUT R11, R2, R19, RZ, 0x3c, !PT ;  /* 0x00000013020b7212 */ /* 0x008fe200078e3cff */
[----:B-----5:R-:W-:-:S04]  /*4670*/  IMAD R5, R28, R7, RZ ;  /* 0x000000071c057224 */ /* 0x020fc800078e02ff */
[----:B------:R-:W-:-:S04]  /*4680*/  IMAD.HI.U32 R6, R7, R5, R6 ;  /* 0x0000000507067227 */ /* 0x000fc800078e0006 */
        /* <DEDUP_REMOVED lines=10> */
[----:B------:R-:W-:Y:S01]  /*4730*/  @!P3 LOP3.LUT R5, RZ, R8, RZ, 0x33, !PT ;  /* 0x00000008ff05b212 */ /* 0x000fe200078e33ff */
[----:B------:R-:W-:-:S04]  /*4740*/  IMAD R8, R14, 0x4, R21 ;  /* 0x000000040e087824 */ /* 0x000fc800078e0215 */
[----:B------:R-:W-:Y:S01]  /*4750*/  IMAD R28, R5, 0x4, R21 ;  /* 0x00000004051c7824 */ /* 0x000fe200078e0215 */
[----:B--2---:R-:W-:Y:S04]  /*4760*/  STL [R9], R26 ;  /* 0x0000001a09007387 */ /* 0x004fe80000100800 */
[----:B----4-:R1:W-:Y:S04]  /*4770*/  STL [R24], R25 ;  /* 0x0000001918007387 */ /* 0x0103e80000100800 */
[----:B------:R-:W2:Y:S04]  /*4780*/  LDL R29, [R28] ;  /* 0x000000001c1d7983 */ /* 0x000ea80000100800 */
[----:B------:R-:W3:Y:S01]  /*4790*/  LDL R27, [R8] ;  /* 0x00000000081b7983 */ /* 0x000ee20000100800 */
[----:B------:R-:W-:-:S02]  /*47a0*/  IMAD.MOV.U32 R5, RZ, RZ, R3 ;  /* 0x000000ffff057224 */ /* 0x000fc400078e0003 */
[----:B------:R-:W-:Y:S02]  /*47b0*/  IMAD.MOV.U32 R6, RZ, RZ, R23 ;  /* 0x000000ffff067224 */ /* 0x000fe400078e0017 */
[----:B------:R-:W-:Y:S02]  /*47c0*/  IMAD.MOV.U32 R7, RZ, RZ, R22 ;  /* 0x000000ffff077224 */ /* 0x000fe400078e0016 */
[----:B------:R-:W-:Y:S02]  /*47d0*/  IMAD.MOV.U32 R2, RZ, RZ, R19 ;  /* 0x000000ffff027224 */ /* 0x000fe400078e0013 */
[----:B-1----:R-:W-:Y:S01]  /*47e0*/  IMAD.MOV.U32 R25, RZ, RZ, R11 ;  /* 0x000000ffff197224 */ /* 0x002fe200078e000b */
[----:B--2---:R4:W-:Y:S04]  /*47f0*/  STL [R8], R29 ;  /* 0x0000001d08007387 */ /* 0x0049e80000100800 */
[----:B---3--:R4:W-:Y:S02]  /*4800*/  STL [R28], R27 ;  /* 0x0000001b1c007387 */ /* 0x0089e40000100800 */
.L_x_22:
[----:B------:R-:W-:Y:S01]  /*4810*/  IMAD.MOV.U32 R24, RZ, RZ, R3 ;  /* 0x000000ffff187224 */ /* 0x000fe200078e0003 */
[----:B------:R-:W-:Y:S06]  /*4820*/  @!P0 BRA `(.L_x_21) ;  /* 0x0000000400cc8947 */ /* 0x000fec0003800000 */
[----:B------:R-:W-:Y:S01]  /*4830*/  ISETP.NE.AND P1, PT, R10, 0x1, PT ;  /* 0x000000010a00780c */ /* 0x000fe20003f25270 */
[----:B------:R-:W-:Y:S01]  /*4840*/  IMAD.MOV.U32 R25, RZ, RZ, R11 ;  /* 0x000000ffff197224 */ /* 0x000fe200078e000b */
[----:B-123--:R-:W-:Y:S01]  /*4850*/  LOP3.LUT R3, R13, 0x1, RZ, 0xc0, !PT ;  /* 0x000000010d037812 */ /* 0x00efe200078ec0ff */
[--C-:B----4-:R-:W-:Y:S02]  /*4860*/  IMAD.MOV.U32 R27, RZ, RZ, R2.reuse ;  /* 0x000000ffff1b7224 */ /* 0x110fe400078e0002 */
[----:B------:R-:W-:Y:S01]  /*4870*/  IMAD.MOV.U32 R23, RZ, RZ, R2 ;  /* 0x000000ffff177224 */ /* 0x000fe200078e0002 */
[----:B------:R-:W-:Y:S01]  /*4880*/  ISETP.NE.U32.AND P0, PT, R3, 0x1, PT ;  /* 0x000000010300780c */ /* 0x000fe20003f05070 */
[----:B------:R-:W-:-:S06]  /*4890*/  IMAD.MOV.U32 R8, RZ, RZ, R7 ;  /* 0x000000ffff087224 */ /* 0x000fcc00078e0007 */
[----:B------:R-:W-:Y:S06]  /*48a0*/  @!P1 BRA `(.L_x_23) ;  /* 0x00000004000c9947 */ /* 0x000fec0003800000 */
[----:B------:R-:W1:Y:S01]  /*48b0*/  I2F.U32.RP R10, R14 ;  /* 0x0000000e000a7306 */ /* 0x000e620000209000 */
[----:B------:R-:W-:Y:S01]  /*48c0*/  SHF.R.U32.HI R8, RZ, 0x2, R5 ;  /* 0x00000002ff087819 */ /* 0x000fe20000011605 */
[----:B------:R-:W-:Y:S01]  /*48d0*/  IMAD.SHL.U32 R3, R11, 0x10, RZ ;  /* 0x000000100b037824 */ /* 0x000fe200078e00ff */
[----:B------:R-:W-:Y:S01]  /*48e0*/  ISETP.NE.U32.AND P3, PT, R14, RZ, PT ;  /* 0x000000ff0e00720c */ /* 0x000fe20003f65070 */
[----:B------:R-:W-:Y:S01]  /*48f0*/  IMAD.MOV R19, RZ, RZ, -R14 ;  /* 0x000000ffff137224 */ /* 0x000fe200078e0a0e */
[----:B------:R-:W-:-:S05]  /*4900*/  LOP3.LUT R8, R8, R5, RZ, 0x3c, !PT ;  /* 0x0000000508087212 */ /* 0x000fca00078e3cff */
[C---:B------:R-:W-:Y:S01]  /*4910*/  IMAD.SHL.U32 R5, R8.reuse, 0x2, RZ ;  /* 0x0000000208057824 */ /* 0x040fe200078e00ff */
[----:B-1----:R-:W1:Y:S04]  /*4920*/  MUFU.RCP R10, R10 ;  /* 0x0000000a000a7308 */ /* 0x002e680000001000 */
[----:B------:R-:W-:-:S04]  /*4930*/  LOP3.LUT R8, R8, R5, R3, 0x96, !PT ;  /* 0x0000000508087212 */ /* 0x000fc800078e9603 */
[----:B------:R-:W-:Y:S01]  /*4940*/  LOP3.LUT R27, R8, R11, RZ, 0x3c, !PT ;  /* 0x0000000b081b7212 */ /* 0x000fe200078e3cff */
[----:B------:R-:W-:Y:S02]  /*4950*/  IMAD.MOV.U32 R8, RZ, RZ, RZ ;  /* 0x000000ffff087224 */ /* 0x000fe400078e00ff */
[----:B-1----:R-:W-:Y:S02]  /*4960*/  VIADD R9, R10, 0xffffffe ;  /* 0x0ffffffe0a097836 */ /* 0x002fe40000000000 */
[----:B------:R-:W-:-:S04]  /*4970*/  VIADD R10, R14, 0xffffffff ;  /* 0xffffffff0e0a7836 */ /* 0x000fc80000000000 */
[----:B------:R-:W1:Y:S01]  /*4980*/  F2I.FTZ.U32.TRUNC.NTZ R9, R9 ;  /* 0x0000000900097305 */ /* 0x000e62000021f000 */
[----:B------:R-:W-:-:S05]  /*4990*/  IMAD R22, R10, 0x4, R21 ;  /* 0x000000040a167824 */ /* 0x000fca00078e0215 */
[----:B------:R-:W2:Y:S01]  /*49a0*/  LDL R24, [R22] ;  /* 0x0000000016187983 */ /* 0x000ea20000100800 */
[----:B-1----:R-:W-:-:S04]  /*49b0*/  IMAD R3, R19, R9, RZ ;  /* 0x0000000913037224 */ /* 0x002fc800078e02ff */
        /* <DEDUP_REMOVED lines=22> */
[----:B------:R-:W-:Y:S02]  /*4b20*/  IMAD.MOV.U32 R8, RZ, RZ, RZ ;  /* 0x000000ffff087224 */ /* 0x000fe400078e00ff */
[----:B------:R-:W-:Y:S02]  /*4b30*/  VIADD R4, R4, 0xb0f8a ;  /* 0x000b0f8a04047836 */ /* 0x000fe40000000000 */
[----:B-1----:R-:W-:Y:S01]  /*4b40*/  IMAD R5, R25, R9, RZ ;  /* 0x0000000919057224 */ /* 0x002fe200078e02ff */
[----:B------:R-:W-:-:S03]  /*4b50*/  LOP3.LUT R25, R6, R27, RZ, 0x3c, !PT ;  /* 0x0000001b06197212 */ /* 0x000fc600078e3cff */
        /* <DEDUP_REMOVED lines=15> */
[----:B--2---:R1:W-:Y:S04]  /*4c50*/  STL [R3], R24 ;  /* 0x0000001803007387 */ /* 0x0043e80000100800 */
[----:B------:R-:W2:Y:S04]  /*4c60*/  LDL R26, [R10] ;  /* 0x000000000a1a7983 */ /* 0x000ea80000100800 */
[----:B------:R-:W3:Y:S01]  /*4c70*/  LDL R9, [R28] ;  /* 0x000000001c097983 */ /* 0x000ee20000100800 */
[----:B------:R-:W-:-:S02]  /*4c80*/  IMAD.MOV.U32 R8, RZ, RZ, R11 ;  /* 0x000000ffff087224 */ /* 0x000fc400078e000b */
[----:B------:R-:W-:Y:S02]  /*4c90*/  IMAD.MOV.U32 R6, RZ, RZ, R2 ;  /* 0x000000ffff067224 */ /* 0x000fe400078e0002 */
[----:B------:R-:W-:Y:S02]  /*4ca0*/  IMAD.MOV.U32 R5, RZ, RZ, R7 ;  /* 0x000000ffff057224 */ /* 0x000fe400078e0007 */
[----:B------:R-:W-:Y:S01]  /*4cb0*/  IMAD.MOV.U32 R19, RZ, RZ, R27 ;  /* 0x000000ffff137224 */ /* 0x000fe200078e001b */
[----:B--2---:R1:W-:Y:S04]  /*4cc0*/  STL [R28], R26 ;  /* 0x0000001a1c007387 */ /* 0x0043e80000100800 */
[----:B---3--:R1:W-:Y:S02]  /*4cd0*/  STL [R10], R9 ;  /* 0x000000090a007387 */ /* 0x0083e40000100800 */
.L_x_23:
[----:B-1----:R-:W-:Y:S02]  /*4ce0*/  IMAD.MOV.U32 R22, RZ, RZ, R11 ;  /* 0x000000ffff167224 */ /* 0x002fe400078e000b */
[----:B------:R-:W-:Y:S01]  /*4cf0*/  IMAD.MOV.U32 R24, RZ, RZ, R7 ;  /* 0x000000ffff187224 */ /* 0x000fe200078e0007 */
[----:B------:R-:W-:Y:S06]  /*4d00*/  @!P0 BRA `(.L_x_21) ;  /* 0x0000000000948947 */ /* 0x000fec0003800000 */
[----:B------:R-:W1:Y:S01]  /*4d10*/  I2F.U32.RP R9, R14 ;  /* 0x0000000e00097306 */ /* 0x000e620000209000 */
[----:B------:R-:W-:Y:S01]  /*4d20*/  SHF.R.U32.HI R2, RZ, 0x2, R5 ;  /* 0x00000002ff027819 */ /* 0x000fe20000011605 */
[----:B------:R-:W-:Y:S01]  /*4d30*/  VIADD R4, R4, 0x587c5 ;  /* 0x000587c504047836 */ /* 0x000fe20000000000 */
[----:B------:R-:W-:Y:S02]  /*4d40*/  ISETP.NE.U32.AND P1, PT, R14, RZ, PT ;  /* 0x000000ff0e00720c */ /* 0x000fe40003f25070 */
[----:B------:R-:W-:Y:S01]  /*4d50*/  LOP3.LUT R2, R2, R5, RZ, 0x3c, !PT ;  /* 0x0000000502027212 */ /* 0x000fe200078e3cff */
[----:B------:R-:W-:-:S04]  /*4d60*/  IMAD.SHL.U32 R5, R25, 0x10, RZ ;  /* 0x0000001019057824 */ /* 0x000fc800078e00ff */
[C---:B------:R-:W-:Y:S01]  /*4d70*/  IMAD.SHL.U32 R7, R2.reuse, 0x2, RZ ;  /* 0x0000000202077824 */ /* 0x040fe200078e00ff */
[----:B-1----:R-:W1:Y:S04]  /*4d80*/  MUFU.RCP R9, R9 ;  /* 0x0000000900097308 */ /* 0x002e680000001000 */
[----:B------:R-:W-:-:S04]  /*4d90*/  LOP3.LUT R2, R2, R7, R5, 0x96, !PT ;  /* 0x0000000702027212 */ /* 0x000fc800078e9605 */
[----:B------:R-:W-:Y:S01]  /*4da0*/  LOP3.LUT R5, R2, R25, RZ, 0x3c, !PT ;  /* 0x0000001902057212 */ /* 0x000fe200078e3cff */
[----:B------:R-:W-:Y:S02]  /*4db0*/  IMAD.MOV.U32 R2, RZ, RZ, RZ ;  /* 0x000000ffff027224 */ /* 0x000fe400078e00ff */
[----:B-1----:R-:W-:-:S06]  /*4dc0*/  VIADD R3, R9, 0xffffffe ;  /* 0x0ffffffe09037836 */ /* 0x002fcc0000000000 */
[----:B------:R-:W1:Y:S02]  /*4dd0*/  F2I.FTZ.U32.TRUNC.NTZ R3, R3 ;  /* 0x0000000300037305 */ /* 0x000e64000021f000 */
[----:B-1----:R-:W-:-:S04]  /*4de0*/  IMAD.MOV R11, RZ, RZ, -R3 ;  /* 0x000000ffff0b7224 */ /* 0x002fc800078e0a03 */
[----:B------:R-:W-:-:S04]  /*4df0*/  IMAD R7, R11, R14, RZ ;  /* 0x0000000e0b077224 */ /* 0x000fc800078e02ff */
[----:B------:R-:W-:-:S04]  /*4e00*/  IMAD.HI.U32 R2, R3, R7, R2 ;  /* 0x0000000703027227 */ /* 0x000fc800078e0002 */
[----:B------:R-:W-:-:S04]  /*4e10*/  IMAD.IADD R3, R5, 0x1, R4 ;  /* 0x0000000105037824 */ /* 0x000fc800078e0204 */
[----:B------:R-:W-:-:S04]  /*4e20*/  IMAD.HI.U32 R2, R2, R3, RZ ;  /* 0x0000000302027227 */ /* 0x000fc800078e00ff */
[----:B------:R-:W-:-:S04]  /*4e30*/  IMAD.MOV R2, RZ, RZ, -R2 ;  /* 0x000000ffff027224 */ /* 0x000fc800078e0a02 */
[----:B------:R-:W-:-:S05]  /*4e40*/  IMAD R3, R14, R2, R3 ;  /* 0x000000020e037224 */ /* 0x000fca00078e0203 */
[----:B------:R-:W-:-:S13]  /*4e50*/  ISETP.GE.U32.AND P0, PT, R3, R14, PT ;  /* 0x0000000e0300720c */ /* 0x000fda0003f06070 */
[----:B------:R-:W-:-:S05]  /*4e60*/  @P0 IMAD.IADD R3, R3, 0x1, -R14 ;  /* 0x0000000103030824 */ /* 0x000fca00078e0a0e */
[----:B------:R-:W-:-:S13]  /*4e70*/  ISETP.GE.U32.AND P0, PT, R3, R14, PT ;  /* 0x0000000e0300720c */ /* 0x000fda0003f06070 */
[----:B------:R-:W-:Y:S01]  /*4e80*/  @P0 IMAD.IADD R3, R3, 0x1, -R14 ;  /* 0x0000000103030824 */ /* 0x000fe200078e0a0e */
[----:B------:R-:W-:Y:S01]  /*4e90*/  @!P1 LOP3.LUT R3, RZ, R14, RZ, 0x33, !PT ;  /* 0x0000000eff039212 */ /* 0x000fe200078e33ff */
[----:B------:R-:W-:-:S04]  /*4ea0*/  VIADD R14, R14, 0xffffffff ;  /* 0xffffffff0e0e7836 */ /* 0x000fc80000000000 */
[--C-:B------:R-:W-:Y:S02]  /*4eb0*/  IMAD R3, R3, 0x4, R21.reuse ;  /* 0x0000000403037824 */ /* 0x100fe400078e0215 */
[----:B------:R-:W-:-:S03]  /*4ec0*/  IMAD R14, R14, 0x4, R21 ;  /* 0x000000040e0e7824 */ /* 0x000fc600078e0215 */
[----:B------:R-:W2:Y:S04]  /*4ed0*/  LDL R7, [R3] ;  /* 0x0000000003077983 */ /* 0x000ea80000100800 */
[----:B------:R-:W3:Y:S01]  /*4ee0*/  LDL R2, [R14] ;  /* 0x000000000e027983 */ /* 0x000ee20000100800 */
[----:B------:R-:W-:Y:S02]  /*4ef0*/  IMAD.MOV.U32 R19, RZ, RZ, R25 ;  /* 0x000000ffff137224 */ /* 0x000fe400078e0019 */
[----:B------:R-:W-:Y:S02]  /*4f00*/  IMAD.MOV.U32 R24, RZ, RZ, R6 ;  /* 0x000000ffff187224 */ /* 0x000fe400078e0006 */
[----:B------:R-:W-:Y:S02]  /*4f10*/  IMAD.MOV.U32 R22, RZ, RZ, R27 ;  /* 0x000000ffff167224 */ /* 0x000fe400078e001b */
[----:B------:R-:W-:-:S02]  /*4f20*/  IMAD.MOV.U32 R23, RZ, RZ, R8 ;  /* 0x000000ffff177224 */ /* 0x000fc400078e0008 */
[----:B------:R-:W-:Y:S01]  /*4f30*/  IMAD.MOV.U32 R25, RZ, RZ, R5 ;  /* 0x000000ffff197224 */ /* 0x000fe200078e0005 */
[----:B--2---:R1:W-:Y:S04]  /*4f40*/  STL [R14], R7 ;  /* 0x000000070e007387 */ /* 0x0043e80000100800 */
[----:B---3--:R1:W-:Y:S02]  /*4f50*/  STL [R3], R2 ;  /* 0x0000000203007387 */ /* 0x0083e40000100800 */
.L_x_21:
[----:B------:R-:W-:Y:S01]  /*4f60*/  ISETP.GE.U32.AND P0, PT, R13, 0x4, PT ;  /* 0x000000040d00780c */ /* 0x000fe20003f06070 */
[----:B----4-:R-:W-:Y:S02]  /*4f70*/  IMAD.MOV.U32 R27, RZ, RZ, 0x7fffffff ;  /* 0x7fffffffff1b7424 */ /* 0x010fe400078e00ff */
[----:B-1----:R-:W-:Y:S02]  /*4f80*/  IMAD.MOV.U32 R14, RZ, RZ, -0x1 ;  /* 0xffffffffff0e7424 */ /* 0x002fe400078e00ff */
[----:B--23--:R-:W-:-:S08]  /*4f90*/  IMAD.MOV.U32 R5, RZ, RZ, RZ ;  /* 0x000000ffff057224 */ /* 0x00cfd000078e00ff */
[----:B------:R-:W-:Y:S05]  /*4fa0*/  @!P0 BRA `(.L_x_24) ;  /* 0x00000004000c8947 */ /* 0x000fea0003800000 */
[----:B------:R-:W-:Y:S01]  /*4fb0*/  LOP3.LUT R5, R13, 0x7ffffffc, RZ, 0xc0, !PT ;  /* 0x7ffffffc0d057812 */ /* 0x000fe200078ec0ff */
[----:B------:R-:W-:Y:S02]  /*4fc0*/  IMAD.MOV.U32 R27, RZ, RZ, 0x7fffffff ;  /* 0x7fffffffff1b7424 */ /* 0x000fe400078e00ff */
[----:B------:R-:W-:Y:S02]  /*4fd0*/  IMAD.MOV.U32 R14, RZ, RZ, -0x1 ;  /* 0xffffffffff0e7424 */ /* 0x000fe400078e00ff */
[----:B------:R-:W-:-:S07]  /*4fe0*/  IMAD.MOV.U32 R26, RZ, RZ, RZ ;  /* 0x000000ffff1a7224 */ /* 0x000fce00078e00ff */
.L_x_25:
[----:B------:R-:W-:Y:S01]  /*4ff0*/  IMAD R8, R26, 0x4, R21 ;  /* 0x000000041a087824 */ /* 0x000fe200078e0215 */
[----:B------:R-:W1:Y:S05]  /*5000*/  LDC.64 R2, c[0x0][0x380] ;  /* 0x0000e000ff027b82 */ /* 0x000e6a0000000a00 */
[----:B------:R-:W2:Y:S01]  /*5010*/  LDL.128 R8, [R8] ;  /* 0x0000000008087983 */ /* 0x000ea20000100c00 */
[----:B0-----:R-:W-:-:S04]  /*5020*/  IMAD.U32 R13, RZ, RZ, UR8 ;  /* 0x00000008ff0d7e24 */ /* 0x001fc8000f8e00ff */
[----:B--2---:R-:W-:-:S04]  /*5030*/  IMAD R7, R16, R13, R8 ;  /* 0x0000000d10077224 */ /* 0x004fc800078e0208 */
[----:B-1----:R-:W-:-:S06]  /*5040*/  IMAD.WIDE R6, R7, 0x4, R2 ;  /* 0x0000000407067825 */ /* 0x002fcc00078e0202 */
[----:B------:R-:W2:Y:S02]  /*5050*/  LDG.E R6, desc[UR6][R6.64] ;  /* 0x0000000606067981 */ /* 0x000ea4000c1e1900 */
[----:B--2---:R-:W-:-:S05]  /*5060*/  VIADD R28, R6, 0x1 ;  /* 0x00000001061c7836 */ /* 0x004fca0000000000 */
[----:B------:R-:W-:-:S04]  /*5070*/  ISETP.GE.U32.AND P0, PT, R28, 0x2, PT ;  /* 0x000000021c00780c */ /* 0x000fc80003f06070 */
[----:B------:R-:W-:-:S13]  /*5080*/  ISETP.EQ.OR P1, PT, R16, R8, !P0 ;  /* 0x000000081000720c */ /* 0x000fda0004722670 */
[----:B------:R-:W-:-:S05]  /*5090*/  @!P1 IMAD.IADD R29, R1, 0x1, R8 ;  /* 0x00000001011d9824 */ /* 0x000fca00078e0208 */
[----:B------:R-:W2:Y:S01]  /*50a0*/  @!P1 LDL.U8 R28, [R29] ;  /* 0x000000001d1c9983 */ /* 0x000ea20000100000 */
[----:B------:R-:W-:Y:S01]  /*50b0*/  IMAD R7, R16, R13, R9 ;  /* 0x0000000d10077224 */ /* 0x000fe200078e0209 */
[----:B--2---:R-:W-:Y:S01]  /*50c0*/  ISETP.EQ.AND P0, PT, R28, RZ, !P1 ;  /* 0x000000ff1c00720c */ /* 0x004fe20004f02270 */
[----:B------:R-:W-:Y:S02]  /*50d0*/  IMAD.MOV.U32 R28, RZ, RZ, -0x1 ;  /* 0xffffffffff1c7424 */ /* 0x000fe400078e00ff */
[----:B------:R-:W-:Y:S02]  /*50e0*/  @!P1 IMAD.MOV.U32 R28, RZ, RZ, R6 ;  /* 0x000000ffff1c9224 */ /* 0x000fe400078e0006 */
[----:B------:R-:W-:-:S03]  /*50f0*/  IMAD.WIDE R6, R7, 0x4, R2 ;  /* 0x0000000407067825 */ /* 0x000fc600078e0202 */
[----:B------:R-:W-:-:S03]  /*5100*/  ISETP.LT.AND P0, PT, R28, R27, P0 ;  /* 0x0000001b1c00720c */ /* 0x000fc60000701270 */
[----:B------:R-:W2:Y:S01]  /*5110*/  LDG.E R6, desc[UR6][R6.64] ;  /* 0x0000000606067981 */ /* 0x000ea2000c1e1900 */
[----:B------:R-:W-:Y:S02]  /*5120*/  SEL R8, R8, R14, P0 ;  /* 0x0000000e08087207 */ /* 0x000fe40000000000 */
[----:B------:R-:W-:Y:S01]  /*5130*/  SEL R27, R28, R27, P0 ;  /* 0x0000001b1c1b7207 */ /* 0x000fe20000000000 */
        /* <DEDUP_REMOVED lines=9> */
[----:B------:R-:W-:-:S06]  /*51d0*/  IMAD.WIDE R6, R7, 0x4, R2 ;  /* 0x0000000407067825 */ /* 0x000fcc00078e0202 */
[----:B------:R-:W2:Y:S01]  /*51e0*/  LDG.E R6, desc[UR6][R6.64] ;  /* 0x0000000606067981 */ /* 0x000ea2000c1e1900 */
[----:B------:R-:W-:-:S04]  /*51f0*/  ISETP.LT.AND P0, PT, R14, R27, P0 ;  /* 0x0000001b0e00720c */ /* 0x000fc80000701270 */
[----:B------:R-:W-:Y:S01]  /*5200*/  SEL R27, R14, R27, P0 ;  /* 0x0000001b0e1b7207 */ /* 0x000fe20000000000 */
[----:B------:R-:W-:-:S04]  /*5210*/  IMAD R29, R16, R13, R11 ;  /* 0x0000000d101d7224 */ /* 0x000fc800078e020b */
[----:B------:R-:W-:-:S06]  /*5220*/  IMAD.WIDE R2, R29, 0x4, R2 ;  /* 0x000000041d027825 */ /* 0x000fcc00078e0202 */
[----:B------:R-:W3:Y:S01]  /*5230*/  LDG.E R2, desc[UR6][R2.64] ;  /* 0x0000000602027981 */ /* 0x000ee2000c1e1900 */
[----:B--2---:R-:W-:-:S05]  /*5240*/  VIADD R14, R6, 0x1 ;  /* 0x00000001060e7836 */ /* 0x004fca0000000000 */
[----:B------:R-:W-:-:S04]  /*5250*/  ISETP.GE.U32.AND P1, PT, R14, 0x2, PT ;  /* 0x000000020e00780c */ /* 0x000fc80003f26070 */
[----:B------:R-:W-:-:S13]  /*5260*/  ISETP.EQ.OR P3, PT, R16, R10, !P1 ;  /* 0x0000000a1000720c */ /* 0x000fda0004f62670 */
[----:B------:R-:W-:-:S05]  /*5270*/  @!P3 IMAD.IADD R28, R1, 0x1, R10 ;  /* 0x00000001011cb824 */ /* 0x000fca00078e020a */
[----:B------:R-:W2:Y:S02]  /*5280*/  @!P3 LDL.U8 R14, [R28] ;  /* 0x000000001c0eb983 */ /* 0x000ea40000100000 */
[----:B--2---:R-:W-:Y:S01]  /*5290*/  ISETP.EQ.AND P1, PT, R14, RZ, !P3 ;  /* 0x000000ff0e00720c */ /* 0x004fe20005f22270 */
[----:B------:R-:W-:Y:S02]  /*52a0*/  IMAD.MOV.U32 R14, RZ, RZ, -0x1 ;  /* 0xffffffffff0e7424 */ /* 0x000fe400078e00ff */
[----:B------:R-:W-:Y:S02]  /*52b0*/  @!P3 IMAD.MOV.U32 R14, RZ, RZ, R6 ;  /* 0x000000ffff0eb224 */ /* 0x000fe400078e0006 */
[----:B---3--:R-:W-:-:S05]  /*52c0*/  VIADD R6, R2, 0x1 ;  /* 0x0000000102067836 */ /* 0x008fca0000000000 */
[----:B------:R-:W-:-:S04]  /*52d0*/  ISETP.GE.U32.AND P3, PT, R6, 0x2, PT ;  /* 0x000000020600780c */ /* 0x000fc80003f66070 */
[----:B------:R-:W-:-:S13]  /*52e0*/  ISETP.EQ.OR P3, PT, R16, R11, !P3 ;  /* 0x0000000b1000720c */ /* 0x000fda0005f62670 */
[----:B------:R-:W-:-:S06]  /*52f0*/  @!P3 IMAD.IADD R6, R1, 0x1, R11 ;  /* 0x000000010106b824 */ /* 0x000fcc00078e020b */
[----:B------:R-:W2:Y:S01]  /*5300*/  @!P3 LDL.U8 R6, [R6] ;  /* 0x000000000606b983 */ /* 0x000ea20000100000 */
[----:B------:R-:W-:Y:S01]  /*5310*/  VIADD R26, R26, 0x4 ;  /* 0x000000041a1a7836 */ /* 0x000fe20000000000 */
[----:B------:R-:W-:Y:S02]  /*5320*/  ISETP.LT.AND P1, PT, R14, R27, P1 ;  /* 0x0000001b0e00720c */ /* 0x000fe40000f21270 */
[----:B------:R-:W-:Y:S02]  /*5330*/  SEL R9, R9, R8, P0 ;  /* 0x0000000809097207 */ /* 0x000fe40000000000 */
[----:B------:R-:W-:Y:S02]  /*5340*/  ISETP.NE.AND P0, PT, R26, R5, PT ;  /* 0x000000051a00720c */ /* 0x000fe40003f05270 */
[----:B------:R-:W-:Y:S01]  /*5350*/  SEL R14, R14, R27, P1 ;  /* 0x0000001b0e0e7207 */ /* 0x000fe20000800000 */
[----:B------:R-:W-:Y:S02]  /*5360*/  IMAD.MOV.U32 R27, RZ, RZ, -0x1 ;  /* 0xffffffffff1b7424 */ /* 0x000fe400078e00ff */
[----:B------:R-:W-:Y:S01]  /*5370*/  @!P3 IMAD.MOV.U32 R27, RZ, RZ, R2 ;  /* 0x000000ffff1bb224 */ /* 0x000fe200078e0002 */
[----:B------:R-:W-:-:S02]  /*5380*/  SEL R10, R10, R9, P1 ;  /* 0x000000090a0a7207 */ /* 0x000fc40000800000 */
[----:B--2---:R-:W-:-:S04]  /*5390*/  ISETP.EQ.AND P3, PT, R6, RZ, !P3 ;  /* 0x000000ff0600720c */ /* 0x004fc80005f62270 */
[----:B------:R-:W-:-:S04]  /*53a0*/  ISETP.LT.AND P3, PT, R27, R14, P3 ;  /* 0x0000000e1b00720c */ /* 0x000fc80001f61270 */
[----:B------:R-:W-:Y:S02]  /*53b0*/  SEL R27, R27, R14, P3 ;  /* 0x0000000e1b1b7207 */ /* 0x000fe40001800000 */
[----:B------:R-:W-:Y:S01]  /*53c0*/  SEL R14, R11, R10, P3 ;  /* 0x0000000a0b0e7207 */ /* 0x000fe20001800000 */
[----:B------:R-:W-:Y:S06]  /*53d0*/  @P0 BRA `(.L_x_25) ;  /* 0xfffffffc00040947 */ /* 0x000fec000383ffff */
.L_x_24:
[----:B------:R-:W-:-:S13]  /*53e0*/  ISETP.NE.AND P0, PT, R15, RZ, PT ;  /* 0x000000ff0f00720c */ /* 0x000fda0003f05270 */
[----:B------:R-:W-:Y:S05]  /*53f0*/  @!P0 BRA `(.L_x_26) ;  /* 0x0000000000d88947 */ /* 0x000fea0003800000 */
[----:B------:R-:W-:Y:S01]  /*5400*/  IMAD R5, R5, 0x4, R21 ;  /* 0x0000000405057824 */ /* 0x000fe200078e0215 */
[----:B------:R-:W1:Y:S04]  /*5410*/  LDC.64 R6, c[0x0][0x380] ;  /* 0x0000e000ff067b82 */ /* 0x000e680000000a00 */
[----:B------:R-:W2:Y:S02]  /*5420*/  LDL.64 R2, [R5] ;  /* 0x0000000005027983 */ /* 0x000ea40000100a00 */
[----:B--2---:R-:W-:-:S04]  /*5430*/  IMAD R9, R16, R13, R2 ;  /* 0x0000000d10097224 */ /* 0x004fc800078e0202 */
[----:B-1----:R-:W-:-:S06]  /*5440*/  IMAD.WIDE R8, R9, 0x4, R6 ;  /* 0x0000000409087825 */ /* 0x002fcc00078e0206 */
[----:B------:R-:W2:Y:S02]  /*5450*/  LDG.E R8, desc[UR6][R8.64] ;  /* 0x0000000608087981 */ /* 0x000ea4000c1e1900 */
[----:B--2---:R-:W-:-:S05]  /*5460*/  VIADD R10, R8, 0x1 ;  /* 0x00000001080a7836 */ /* 0x004fca0000000000 */
[----:B------:R-:W-:-:S04]  /*5470*/  ISETP.GE.U32.AND P0, PT, R10, 0x2, PT ;  /* 0x000000020a00780c */ /* 0x000fc80003f06070 */
[----:B------:R-:W-:-:S13]  /*5480*/  ISETP.EQ.OR P0, PT, R16, R2, !P0 ;  /* 0x000000021000720c */ /* 0x000fda0004702670 */
[----:B------:R-:W-:-:S06]  /*5490*/  @!P0 IMAD.IADD R11, R1, 0x1, R2 ;  /* 0x00000001010b8824 */ /* 0x000fcc00078e0202 */
[----:B------:R-:W2:Y:S01]  /*54a0*/  @!P0 LDL.U8 R11, [R11] ;  /* 0x000000000b0b8983 */ /* 0x000ea20000100000 */
[----:B------:R-:W-:Y:S01]  /*54b0*/  ISETP.NE.AND P1, PT, R15, 0x1, PT ;  /* 0x000000010f00780c */ /* 0x000fe20003f25270 */
[----:B------:R-:W-:Y:S02]  /*54c0*/  IMAD.MOV.U32 R10, RZ, RZ, -0x1 ;  /* 0xffffffffff0a7424 */ /* 0x000fe400078e00ff */
[----:B------:R-:W-:Y:S01]  /*54d0*/  @!P0 IMAD.MOV.U32 R10, RZ, RZ, R8 ;  /* 0x000000ffff0a8224 */ /* 0x000fe200078e0008 */
[----:B--2---:R-:W-:-:S04]  /*54e0*/  ISETP.EQ.AND P0, PT, R11, RZ, !P0 ;  /* 0x000000ff0b00720c */ /* 0x004fc80004702270 */
[----:B------:R-:W-:-:S04]  /*54f0*/  ISETP.LT.AND P0, PT, R10, R27, P0 ;  /* 0x0000001b0a00720c */ /* 0x000fc80000701270 */
[----:B------:R-:W-:Y:S02]  /*5500*/  SEL R27, R10, R27, P0 ;  /* 0x0000001b0a1b7207 */ /* 0x000fe40000000000 */
[----:B------:R-:W-:Y:S01]  /*5510*/  SEL R14, R2, R14, P0 ;  /* 0x0000000e020e7207 */ /* 0x000fe20000000000 */
[----:B------:R-:W-:Y:S06]  /*5520*/  @!P1 BRA `(.L_x_26) ;  /* 0x00000000008c9947 */ /* 0x000fec0003800000 */
[----:B------:R-:W-:-:S04]  /*5530*/  IMAD R9, R16, R13, R3 ;  /* 0x0000000d10097224 */ /* 0x000fc800078e0203 */
[----:B------:R-:W-:-:S06]  /*5540*/  IMAD.WIDE R8, R9, 0x4, R6 ;  /* 0x0000000409087825 */ /* 0x000fcc00078e0206 */
        /* <DEDUP_REMOVED lines=14> */
[----:B------:R-:W2:Y:S02]  /*5630*/  LDL R3, [R5+0x8] ;  /* 0x0000080005037983 */ /* 0x000ea40000100800 */
[----:B--2---:R-:W-:-:S04]  /*5640*/  IMAD R9, R16, R13, R3 ;  /* 0x0000000d10097224 */ /* 0x004fc800078e0203 */
[----:B------:R-:W-:-:S06]  /*5650*/  IMAD.WIDE R6, R9, 0x4, R6 ;  /* 0x0000000409067825 */ /* 0x000fcc00078e0206 */
[----:B------:R-:W2:Y:S01]  /*5660*/  LDG.E R6, desc[UR6][R6.64] ;  /* 0x0000000606067981 */ /* 0x000ea2000c1e1900 */
[----:B------:R-:W-:Y:S01]  /*5670*/  BSSY.RECONVERGENT B1, `(.L_x_27) ;  /* 0x000000b000017945 */ /* 0x000fe20003800200 */
[----:B--2---:R-:W-:-:S05]  /*5680*/  VIADD R2, R6, 0x1 ;  /* 0x0000000106027836 */ /* 0x004fca0000000000 */
[----:B------:R-:W-:Y:S01]  /*5690*/  ISETP.GE.U32.AND P0, PT, R2, 0x2, PT ;  /* 0x000000020200780c */ /* 0x000fe20003f06070 */
[----:B------:R-:W-:-:S03]  /*56a0*/  IMAD.MOV.U32 R2, RZ, RZ, -0x1 ;  /* 0xffffffffff027424 */ /* 0x000fc600078e00ff */
[----:B------:R-:W-:Y:S02]  /*56b0*/  ISETP.EQ.OR P1, PT, R16, R3, !P0 ;  /* 0x000000031000720c */ /* 0x000fe40004722670 */
[----:B------:R-:W-:-:S11]  /*56c0*/  PLOP3.LUT P0, PT, PT, PT, PT, 0x8, 0x80 ;  /* 0x000000000080781c */ /* 0x000fd60003f0e170 */
[----:B------:R-:W-:Y:S05]  /*56d0*/  @P1 BRA `(.L_x_28) ;  /* 0x0000000000101947 */ /* 0x000fea0003800000 */
[----:B------:R-:W-:-:S05]  /*56e0*/  IMAD.IADD R5, R1, 0x1, R3 ;  /* 0x0000000101057824 */ /* 0x000fca00078e0203 */
[----:B------:R-:W2:Y:S02]  /*56f0*/  LDL.U8 R2, [R5] ;  /* 0x0000000005027983 */ /* 0x000ea40000100000 */
[----:B--2---:R-:W-:Y:S01]  /*5700*/  ISETP.EQ.AND P0, PT, R2, RZ, PT ;  /* 0x000000ff0200720c */ /* 0x004fe20003f02270 */
[----:B------:R-:W-:-:S12]  /*5710*/  IMAD.MOV.U32 R2, RZ, RZ, R6 ;  /* 0x000000ffff027224 */ /* 0x000fd800078e0006 */
.L_x_28:
[----:B0-----:R-:W-:Y:S05]  /*5720*/  BSYNC.RECONVERGENT B1 ;  /* 0x0000000000017941 */ /* 0x001fea0003800200 */
.L_x_27:
[----:B------:R-:W-:-:S04]  /*5730*/  ISETP.LT.AND P0, PT, R2, R27, P0 ;  /* 0x0000001b0200720c */ /* 0x000fc80000701270 */
[----:B------:R-:W-:Y:S02]  /*5740*/  SEL R27, R2, R27, P0 ;  /* 0x0000001b021b7207 */ /* 0x000fe40000000000 */
[----:B------:R-:W-:-:S07]  /*5750*/  SEL R14, R3, R14, P0 ;  /* 0x0000000e030e7207 */ /* 0x000fce0000000000 */
.L_x_26:
[----:B------:R-:W-:-:S13]  /*5760*/  ISETP.NE.AND P0, PT, R14, -0x1, PT ;  /* 0xffffffff0e00780c */ /* 0x000fda0003f05270 */
[----:B------:R-:W-:Y:S05]  /*5770*/  @!P0 BRA `(.L_x_29) ;  /* 0x0000000800348947 */ /* 0x000fea0003800000 */
[----:B------:R-:W-:Y:S02]  /*5780*/  IMAD.MOV.U32 R10, RZ, RZ, 0x1 ;  /* 0x00000001ff0a7424 */ /* 0x000fe400078e00ff */
[----:B------:R-:W-:Y:S02]  /*5790*/  IMAD.IADD R8, R1, 0x1, R14 ;  /* 0x0000000101087824 */ /* 0x000fe400078e020e */
[C---:B------:R-:W-:Y:S02]  /*57a0*/  IMAD R9, R17.reuse, 0x4, R0 ;  /* 0x0000000411097824 */ /* 0x040fe400078e0200 */
[----:B------:R-:W-:Y:S01]  /*57b0*/  VIADD R17, R17, 0x1 ;  /* 0x0000000111117836 */ /* 0x000fe20000000000 */
[----:B------:R4:W-:Y:S01]  /*57c0*/  STL.U8 [R8], R10 ;  /* 0x0000000a08007387 */ /* 0x0009e20000100000 */
[----:B------:R-:W-:Y:S02]  /*57d0*/  IMAD.IADD R12, R27, 0x1, R12 ;  /* 0x000000011b0c7824 */ /* 0x000fe400078e020c */
[----:B------:R-:W-:Y:S01]  /*57e0*/  IMAD.MOV.U32 R16, RZ, RZ, R14 ;  /* 0x000000ffff107224 */ /* 0x000fe200078e000e */
[----:B------:R4:W-:Y:S01]  /*57f0*/  STL [R9], R14 ;  /* 0x0000000e09007387 */ /* 0x0009e20000100800 */
[----:B------:R-:W-:Y:S01]  /*5800*/  ISETP.NE.AND P0, PT, R17, R13, PT ;  /* 0x0000000d1100720c */ /* 0x000fe20003f05270 */
[----:B------:R-:W-:-:S02]  /*5810*/  IMAD.MOV.U32 R3, RZ, RZ, R25 ;  /* 0x000000ffff037224 */ /* 0x000fc400078e0019 */
[----:B------:R-:W-:Y:S02]  /*5820*/  IMAD.MOV.U32 R2, RZ, RZ, R19 ;  /* 0x000000ffff027224 */ /* 0x000fe400078e0013 */
[----:B------:R-:W-:Y:S02]  /*5830*/  IMAD.MOV.U32 R7, RZ, RZ, R22 ;  /* 0x000000ffff077224 */ /* 0x000fe400078e0016 */
[----:B------:R-:W-:Y:S02]  /*5840*/  IMAD.MOV.U32 R6, RZ, RZ, R23 ;  /* 0x000000ffff067224 */ /* 0x000fe400078e0017 */
[----:B------:R-:W-:-:S04]  /*5850*/  IMAD.MOV.U32 R5, RZ, RZ, R24 ;  /* 0x000000ffff057224 */ /* 0x000fc800078e0018 */
[----:B----4-:R-:W-:Y:S05]  /*5860*/  @P0 BRA `(.L_x_30) ;  /* 0xffffffd400840947 */ /* 0x010fea000383ffff */
.L_x_18:
[----:B0-----:R-:W-:Y:S05]  /*5870*/  BSYNC.RECONVERGENT B0 ;  /* 0x0000000000007941 */ /* 0x001fea0003800200 */
.L_x_17:
[----:B-123--:R-:W0:Y:S01]  /*5880*/  LDC.64 R2, c[0x0][0x380] ;  /* 0x0000e000ff027b82 */ /* 0x00ee220000000a00 */
[----:B------:R-:W-:-:S04]  /*5890*/  IMAD R5, R13, R14, RZ ;  /* 0x0000000e0d057224 */ /* 0x000fc800078e02ff */
[----:B0-----:R-:W-:-:S05]  /*58a0*/  IMAD.WIDE R2, R5, 0x4, R2 ;  /* 0x0000000405027825 */ /* 0x001fca00078e0202 */
[----:B------:R-:W2:Y:S01]  /*58b0*/  LDG.E R9, desc[UR6][R2.64] ;  /* 0x0000000602097981 */ /* 0x000ea2000c1e1900 */
[----:B------:R-:W-:Y:S01]  /*58c0*/  SHF.R.S32.HI R11, RZ, 0x1f, R20 ;  /* 0x0000001fff0b7819 */ /* 0x000fe20000011414 */
[----:B--2---:R-:W-:-:S05]  /*58d0*/  VIADD R4, R9, 0x1 ;  /* 0x0000000109047836 */ /* 0x004fca0000000000 */
[----:B------:R-:W-:-:S04]  /*58e0*/  ISETP.GT.U32.AND P0, PT, R4, 0x1, PT ;  /* 0x000000010400780c */ /* 0x000fc80003f04070 */
[----:B------:R-:W-:-:S13]  /*58f0*/  ISETP.NE.AND P0, PT, R14, RZ, P0 ;  /* 0x000000ff0e00720c */ /* 0x000fda0000705270 */
[----:B------:R-:W0:Y:S01]  /*5900*/  @!P0 LDC.64 R4, c[0x0][0x390] ;  /* 0x0000e400ff048b82 */ /* 0x000e220000000a00 */
[----:B------:R-:W-:Y:S01]  /*5910*/  @!P0 IMAD.MOV.U32 R7, RZ, RZ, 0x7fffffff ;  /* 0x7fffffffff078424 */ /* 0x000fe200078e00ff */
[----:B0-----:R-:W-:-:S04]  /*5920*/  @!P0 LEA R4, P1, R20, R4, 0x2 ;  /* 0x0000000414048211 */ /* 0x001fc800078210ff */
[----:B------:R-:W-:-:S05]  /*5930*/  @!P0 LEA.HI.X R5, R20, R5, R11, 0x2, P1 ;  /* 0x0000000514058211 */ /* 0x000fca00008f140b */
[----:B------:R0:W-:Y:S01]  /*5940*/  @!P0 STG.E desc[UR6][R4.64], R7 ;  /* 0x0000000704008986 */ /* 0x0001e2000c101906 */
[----:B------:R-:W-:Y:S05]  /*5950*/  @!P0 EXIT ;  /* 0x000000000000894d */ /* 0x000fea0003800000 */
[----:B------:R-:W1:Y:S01]  /*5960*/  LDCU.64 UR4, c[0x0][0x390] ;  /* 0x00007200ff0477ac */ /* 0x000e620008000a00 */
[C---:B------:R-:W-:Y:S01]  /*5970*/  ISETP.GE.AND P0, PT, R13.reuse, RZ, PT ;  /* 0x000000ff0d00720c */ /* 0x040fe20003f06270 */
[----:B0-----:R-:W-:Y:S02]  /*5980*/  IMAD R4, R13, 0x4, R0 ;  /* 0x000000040d047824 */ /* 0x001fe400078e0200 */
[----:B------:R-:W-:-:S03]  /*5990*/  IMAD.IADD R5, R9, 0x1, R12 ;  /* 0x0000000109057824 */ /* 0x000fc600078e020c */
[----:B------:R0:W-:Y:S01]  /*59a0*/  STL [R4], RZ ;  /* 0x000000ff04007387 */ /* 0x0001e20000100800 */
[----:B-1----:R-:W-:-:S04]  /*59b0*/  LEA R2, P1, R20, UR4, 0x2 ;  /* 0x0000000414027c11 */ /* 0x002fc8000f8210ff */
[----:B------:R-:W-:-:S05]  /*59c0*/  LEA.HI.X R3, R20, UR5, R11, 0x2, P1 ;  /* 0x0000000514037c11 */ /* 0x000fca00088f140b */
[----:B------:R0:W-:Y:S01]  /*59d0*/  STG.E desc[UR6][R2.64], R5 ;  /* 0x0000000502007986 */ /* 0x0001e2000c101906 */
[----:B------:R-:W-:Y:S05]  /*59e0*/  @!P0 EXIT ;  /* 0x000000000000894d */ /* 0x000fea0003800000 */
[C---:B------:R-:W-:Y:S01]  /*59f0*/  ISETP.GE.U32.AND P0, PT, R13.reuse, 0xf, PT ;  /* 0x0000000f0d00780c */ /* 0x040fe20003f06070 */
[----:B0-----:R-:W-:Y:S01]  /*5a00*/  VIADD R2, R13, 0x1 ;  /* 0x000000010d027836 */ /* 0x001fe20000000000 */
[----:B------:R-:W-:Y:S01]  /*5a10*/  BSSY.RECONVERGENT B0, `(.L_x_31) ;  /* 0x000002b000007945 */ /* 0x000fe20003800200 */
[----:B------:R-:W-:Y:S02]  /*5a20*/  IMAD R13, R20, R13, R20 ;  /* 0x0000000d140d7224 */ /* 0x000fe400078e0214 */
[----:B------:R-:W-:Y:S01]  /*5a30*/  IMAD.MOV.U32 R3, RZ, RZ, RZ ;  /* 0x000000ffff037224 */ /* 0x000fe200078e00ff */
[----:B------:R-:W-:-:S04]  /*5a40*/  LOP3.LUT R26, R2, 0xf, RZ, 0xc0, !PT ;  /* 0x0000000f021a7812 */ /* 0x000fc800078ec0ff */
[----:B------:R-:W-:-:S03]  /*5a50*/  ISETP.NE.AND P1, PT, R26, RZ, PT ;  /* 0x000000ff1a00720c */ /* 0x000fc60003f25270 */
[----:B------:R-:W-:Y:S10]  /*5a60*/  @!P0 BRA `(.L_x_32) ;  /* 0x0000000000948947 */ /* 0x000ff40003800000 */
[----:B------:R-:W0:Y:S01]  /*5a70*/  LDC.64 R4, c[0x0][0x398] ;  /* 0x0000e600ff047b82 */ /* 0x000e220000000a00 */
[----:B------:R-:W-:Y:S01]  /*5a80*/  LOP3.LUT R3, R2, 0xfffffff0, RZ, 0xc0, !PT ;  /* 0xfffffff002037812 */ /* 0x000fe200078ec0ff */
[----:B------:R-:W-:Y:S02]  /*5a90*/  VIADD R28, R1, 0x408 ;  /* 0x00000408011c7836 */ /* 0x000fe40000000000 */
[----:B------:R-:W-:Y:S02]  /*5aa0*/  IMAD.MOV.U32 R27, RZ, RZ, R13 ;  /* 0x000000ffff1b7224 */ /* 0x000fe400078e000d */
[----:B------:R-:W-:Y:S01]  /*5ab0*/  IMAD.MOV R12, RZ, RZ, -R3 ;  /* 0x000000ffff0c7224 */ /* 0x000fe200078e0a03 */
[----:B0-----:R-:W-:-:S05]  /*5ac0*/  IADD3 R4, P0, PT, R4, 0x20, RZ ;  /* 0x0000002004047810 */ /* 0x001fca0007f1e0ff */
[----:B------:R-:W-:-:S08]  /*5ad0*/  IMAD.X R5, RZ, RZ, R5, P0 ;  /* 0x000000ffff057224 */ /* 0x000fd000000e0605 */
.L_x_33:
[----:B0-----:R-:W2:Y:S04]  /*5ae0*/  LDL.64 R24, [R28+-0x20] ;  /* 0xffffe0001c187983 */ /* 0x001ea80000100a00 */
[----:B------:R-:W3:Y:S04]  /*5af0*/  LDL.64 R6, [R28+-0x18] ;  /* 0xffffe8001c067983 */ /* 0x000ee80000100a00 */
[----:B------:R-:W4:Y:S01]  /*5b00*/  LDL.64 R8, [R28+-0x10] ;  /* 0xfffff0001c087983 */ /* 0x000f220000100a00 */
[----:B------:R-:W-:-:S03]  /*5b10*/  IMAD.WIDE R10, R27, 0x4, R4 ;  /* 0x000000041b0a7825 */ /* 0x000fc600078e0204 */
[----:B------:R-:W5:Y:S04]  /*5b20*/  LDL.64 R14, [R28+-0x8] ;  /* 0xfffff8001c0e7983 */ /* 0x000f680000100a00 */
[----:B------:R-:W5:Y:S04]  /*5b30*/  LDL.64 R16, [R28] ;  /* 0x000000001c107983 */ /* 0x000f680000100a00 */
[----:B------:R-:W5:Y:S04]  /*5b40*/  LDL.64 R18, [R28+0x8] ;  /* 0x000008001c127983 */ /* 0x000f680000100a00 */
[----:B------:R-:W5:Y:S04]  /*5b50*/  LDL.64 R20, [R28+0x10] ;  /* 0x000010001c147983 */ /* 0x000f680000100a00 */
[----:B------:R0:W5:Y:S01]  /*5b60*/  LDL.64 R22, [R28+0x18] ;  /* 0x000018001c167983 */ /* 0x0001620000100a00 */
[----:B------:R-:W-:-:S05]  /*5b70*/  VIADD R12, R12, 0x10 ;  /* 0x000000100c0c7836 */ /* 0x000fca0000000000 */
[----:B------:R-:W-:Y:S01]  /*5b80*/  ISETP.NE.AND P0, PT, R12, RZ, PT ;  /* 0x000000ff0c00720c */ /* 0x000fe20003f05270 */
[----:B------:R-:W-:Y:S02]  /*5b90*/  VIADD R27, R27, 0x10 ;  /* 0x000000101b1b7836 */ /* 0x000fe40000000000 */
[----:B0-----:R-:W-:Y:S01]  /*5ba0*/  VIADD R28, R28, 0x40 ;  /* 0x000000401c1c7836 */ /* 0x001fe20000000000 */
[----:B--2---:R0:W-:Y:S04]  /*5bb0*/  STG.E desc[UR6][R10.64+-0x20], R24 ;  /* 0xffffe0180a007986 */ /* 0x0041e8000c101906 */
[----:B------:R0:W-:Y:S04]  /*5bc0*/  STG.E desc[UR6][R10.64+-0x1c], R25 ;  /* 0xffffe4190a007986 */ /* 0x0001e8000c101906 */
[----:B---3--:R0:W-:Y:S04]  /*5bd0*/  STG.E desc[UR6][R10.64+-0x18], R6 ;  /* 0xffffe8060a007986 */ /* 0x0081e8000c101906 */
[----:B------:R0:W-:Y:S04]  /*5be0*/  STG.E desc[UR6][R10.64+-0x14], R7 ;  /* 0xffffec070a007986 */ /* 0x0001e8000c101906 */
[----:B----4-:R0:W-:Y:S04]  /*5bf0*/  STG.E desc[UR6][R10.64+-0x10], R8 ;  /* 0xfffff0080a007986 */ /* 0x0101e8000c101906 */
[----:B------:R0:W-:Y:S04]  /*5c00*/  STG.E desc[UR6][R10.64+-0xc], R9 ;  /* 0xfffff4090a007986 */ /* 0x0001e8000c101906 */
[----:B-----5:R0:W-:Y:S04]  /*5c10*/  STG.E desc[UR6][R10.64+-0x8], R14 ;  /* 0xfffff80e0a007986 */ /* 0x0201e8000c101906 */
[----:B------:R0:W-:Y:S04]  /*5c20*/  STG.E desc[UR6][R10.64+-0x4], R15 ;  /* 0xfffffc0f0a007986 */ /* 0x0001e8000c101906 */
[----:B------:R0:W-:Y:S04]  /*5c30*/  STG.E desc[UR6][R10.64], R16 ;  /* 0x000000100a007986 */ /* 0x0001e8000c101906 */
[----:B------:R0:W-:Y:S04]  /*5c40*/  STG.E desc[UR6][R10.64+0x4], R17 ;  /* 0x000004110a007986 */ /* 0x0001e8000c101906 */
[----:B------:R0:W-:Y:S04]  /*5c50*/  STG.E desc[UR6][R10.64+0x8], R18 ;  /* 0x000008120a007986 */ /* 0x0001e8000c101906 */
[----:B------:R0:W-:Y:S04]  /*5c60*/  STG.E desc[UR6][R10.64+0xc], R19 ;  /* 0x00000c130a007986 */ /* 0x0001e8000c101906 */
[----:B------:R0:W-:Y:S04]  /*5c70*/  STG.E desc[UR6][R10.64+0x10], R20 ;  /* 0x000010140a007986 */ /* 0x0001e8000c101906 */
[----:B------:R0:W-:Y:S04]  /*5c80*/  STG.E desc[UR6][R10.64+0x14], R21 ;  /* 0x000014150a007986 */ /* 0x0001e8000c101906 */
[----:B------:R0:W-:Y:S04]  /*5c90*/  STG.E desc[UR6][R10.64+0x18], R22 ;  /* 0x000018160a007986 */ /* 0x0001e8000c101906 */
[----:B------:R0:W-:Y:S01]  /*5ca0*/  STG.E desc[UR6][R10.64+0x1c], R23 ;  /* 0x00001c170a007986 */ /* 0x0001e2000c101906 */
[----:B------:R-:W-:Y:S05]  /*5cb0*/  @P0 BRA `(.L_x_33) ;  /* 0xfffffffc00880947 */ /* 0x000fea000383ffff */
.L_x_32:
[----:B------:R-:W-:Y:S05]  /*5cc0*/  BSYNC.RECONVERGENT B0 ;  /* 0x0000000000007941 */ /* 0x000fea0003800200 */
.L_x_31:
[----:B------:R-:W-:Y:S05]  /*5cd0*/  @!P1 EXIT ;  /* 0x000000000000994d */ /* 0x000fea0003800000 */
[----:B------:R-:W-:Y:S01]  /*5ce0*/  ISETP.GE.U32.AND P0, PT, R26, 0x8, PT ;  /* 0x000000081a00780c */ /* 0x000fe20003f06070 */
[----:B------:R-:W-:Y:S01]  /*5cf0*/  BSSY.RECONVERGENT B0, `(.L_x_34) ;  /* 0x0000015000007945 */ /* 0x000fe20003800200 */
[----:B------:R-:W-:-:S04]  /*5d00*/  LOP3.LUT R12, R2, 0x7, RZ, 0xc0, !PT ;  /* 0x00000007020c7812 */ /* 0x000fc800078ec0ff */
[----:B------:R-:W-:-:S07]  /*5d10*/  ISETP.NE.AND P1, PT, R12, RZ, PT ;  /* 0x000000ff0c00720c */ /* 0x000fce0003f25270 */
[----:B------:R-:W-:Y:S06]  /*5d20*/  @!P0 BRA `(.L_x_35) ;  /* 0x0000000000448947 */ /* 0x000fec0003800000 */
[----:B0-----:R-:W-:Y:S01]  /*5d30*/  IMAD R6, R3, 0x4, R0 ;  /* 0x0000000403067824 */ /* 0x001fe200078e0200 */
[----:B------:R-:W0:Y:S04]  /*5d40*/  LDC.64 R4, c[0x0][0x398] ;  /* 0x0000e600ff047b82 */ /* 0x000e280000000a00 */
[----:B------:R-:W2:Y:S04]  /*5d50*/  LDL.64 R8, [R6] ;  /* 0x0000000006087983 */ /* 0x000ea80000100a00 */
[----:B------:R-:W3:Y:S04]  /*5d60*/  LDL.64 R10, [R6+0x8] ;  /* 0x00000800060a7983 */ /* 0x000ee80000100a00 */
[----:B------:R-:W4:Y:S04]  /*5d70*/  LDL.64 R14, [R6+0x10] ;  /* 0x00001000060e7983 */ /* 0x000f280000100a00 */
[----:B------:R-:W5:Y:S01]  /*5d80*/  LDL.64 R16, [R6+0x18] ;  /* 0x0000180006107983 */ /* 0x000f620000100a00 */
[----:B------:R-:W-:-:S02]  /*5d90*/  IMAD.IADD R7, R13, 0x1, R3 ;  /* 0x000000010d077824 */ /* 0x000fc400078e0203 */
[----:B------:R-:W-:Y:S02]  /*5da0*/  VIADD R3, R3, 0x8 ;  /* 0x0000000803037836 */ /* 0x000fe40000000000 */
[----:B0-----:R-:W-:-:S05]  /*5db0*/  IMAD.WIDE R4, R7, 0x4, R4 ;  /* 0x0000000407047825 */ /* 0x001fca00078e0204 */
[----:B--2---:R1:W-:Y:S04]  /*5dc0*/  STG.E desc[UR6][R4.64], R8 ;  /* 0x0000000804007986 */ /* 0x0043e8000c101906 */
[----:B------:R1:W-:Y:S04]  /*5dd0*/  STG.E desc[UR6][R4.64+0x4], R9 ;  /* 0x0000040904007986 */ /* 0x0003e8000c101906 */
[----:B---3--:R1:W-:Y:S04]  /*5de0*/  STG.E desc[UR6][R4.64+0x8], R10 ;  /* 0x0000080a04007986 */ /* 0x0083e8000c101906 */
[----:B------:R1:W-:Y:S04]  /*5df0*/  STG.E desc[UR6][R4.64+0xc], R11 ;  /* 0x00000c0b04007986 */ /* 0x0003e8000c101906 */
[----:B----4-:R1:W-:Y:S04]  /*5e00*/  STG.E desc[UR6][R4.64+0x10], R14 ;  /* 0x0000100e04007986 */ /* 0x0103e8000c101906 */
[----:B------:R1:W-:Y:S04]  /*5e10*/  STG.E desc[UR6][R4.64+0x14], R15 ;  /* 0x0000140f04007986 */ /* 0x0003e8000c101906 */
[----:B-----5:R1:W-:Y:S04]  /*5e20*/  STG.E desc[UR6][R4.64+0x18], R16 ;  /* 0x0000181004007986 */ /* 0x0203e8000c101906 */
[----:B------:R1:W-:Y:S02]  /*5e30*/  STG.E desc[UR6][R4.64+0x1c], R17 ;  /* 0x00001c1104007986 */ /* 0x0003e4000c101906 */
.L_x_35:
[----:B------:R-:W-:Y:S05]  /*5e40*/  BSYNC.RECONVERGENT B0 ;  /* 0x0000000000007941 */ /* 0x000fea0003800200 */
.L_x_34:
[----:B------:R-:W-:Y:S05]  /*5e50*/  @!P1 EXIT ;  /* 0x000000000000994d */ /* 0x000fea0003800000 */
[----:B------:R-:W-:Y:S01]  /*5e60*/  ISETP.GE.U32.AND P0, PT, R12, 0x4, PT ;  /* 0x000000040c00780c */ /* 0x000fe20003f06070 */
[----:B------:R-:W-:Y:S01]  /*5e70*/  BSSY.RECONVERGENT B0, `(.L_x_36) ;  /* 0x000000f000007945 */ /* 0x000fe20003800200 */
[----:B------:R-:W-:-:S04]  /*5e80*/  LOP3.LUT R2, R2, 0x3, RZ, 0xc0, !PT ;  /* 0x0000000302027812 */ /* 0x000fc800078ec0ff */
[----:B------:R-:W-:-:S07]  /*5e90*/  ISETP.NE.AND P1, PT, R2, RZ, PT ;  /* 0x000000ff0200720c */ /* 0x000fce0003f25270 */
[----:B------:R-:W-:Y:S06]  /*5ea0*/  @!P0 BRA `(.L_x_37) ;  /* 0x00000000002c8947 */ /* 0x000fec0003800000 */
[----:B0-----:R-:W-:Y:S01]  /*5eb0*/  IMAD R6, R3, 0x4, R0 ;  /* 0x0000000403067824 */ /* 0x001fe200078e0200 */
[----:B-1----:R-:W0:Y:S04]  /*5ec0*/  LDC.64 R4, c[0x0][0x398] ;  /* 0x0000e600ff047b82 */ /* 0x002e280000000a00 */
[----:B------:R-:W2:Y:S04]  /*5ed0*/  LDL.64 R8, [R6] ;  /* 0x0000000006087983 */ /* 0x000ea80000100a00 */
[----:B------:R-:W3:Y:S01]  /*5ee0*/  LDL.64 R10, [R6+0x8] ;  /* 0x00000800060a7983 */ /* 0x000ee20000100a00 */
[----:B------:R-:W-:-:S02]  /*5ef0*/  IMAD.IADD R7, R13, 0x1, R3 ;  /* 0x000000010d077824 */ /* 0x000fc400078e0203 */
[----:B------:R-:W-:Y:S02]  /*5f00*/  VIADD R3, R3, 0x4 ;  /* 0x0000000403037836 */ /* 0x000fe40000000000 */
[----:B0-----:R-:W-:-:S05]  /*5f10*/  IMAD.WIDE R4, R7, 0x4, R4 ;  /* 0x0000000407047825 */ /* 0x001fca00078e0204 */
[----:B--2---:R2:W-:Y:S04]  /*5f20*/  STG.E desc[UR6][R4.64], R8 ;  /* 0x0000000804007986 */ /* 0x0045e8000c101906 */
[----:B------:R2:W-:Y:S04]  /*5f30*/  STG.E desc[UR6][R4.64+0x4], R9 ;  /* 0x0000040904007986 */ /* 0x0005e8000c101906 */
[----:B---3--:R2:W-:Y:S04]  /*5f40*/  STG.E desc[UR6][R4.64+0x8], R10 ;  /* 0x0000080a04007986 */ /* 0x0085e8000c101906 */
[----:B------:R2:W-:Y:S02]  /*5f50*/  STG.E desc[UR6][R4.64+0xc], R11 ;  /* 0x00000c0b04007986 */ /* 0x0005e4000c101906 */
.L_x_37:
[----:B------:R-:W-:Y:S05]  /*5f60*/  BSYNC.RECONVERGENT B0 ;  /* 0x0000000000007941 */ /* 0x000fea0003800200 */
.L_x_36:
[----:B------:R-:W-:Y:S05]  /*5f70*/  @!P1 EXIT ;  /* 0x000000000000994d */ /* 0x000fea0003800000 */
[----:B-12---:R-:W1:Y:S01]  /*5f80*/  LDC.64 R4, c[0x0][0x398] ;  /* 0x0000e600ff047b82 */ /* 0x006e620000000a00 */
[----:B0-----:R-:W-:Y:S02]  /*5f90*/  IMAD R6, R3, 0x4, R0 ;  /* 0x0000000403067824 */ /* 0x001fe400078e0200 */
[----:B------:R-:W-:Y:S02]  /*5fa0*/  IMAD.IADD R13, R13, 0x1, R3 ;  /* 0x000000010d0d7824 */ /* 0x000fe400078e0203 */
[----:B------:R-:W-:-:S07]  /*5fb0*/  IMAD.MOV R0, RZ, RZ, -R2 ;  /* 0x000000ffff007224 */ /* 0x000fce00078e0a02 */
.L_x_38:
[----:B0-----:R0:W2:Y:S01]  /*5fc0*/  LDL R7, [R6] ;  /* 0x0000000006077983 */ /* 0x0010a20000100800 */
[----:B-1----:R-:W-:-:S04]  /*5fd0*/  IMAD.WIDE R2, R13, 0x4, R4 ;  /* 0x000000040d027825 */ /* 0x002fc800078e0204 */
[----:B------:R-:W-:Y:S02]  /*5fe0*/  VIADD R0, R0, 0x1 ;  /* 0x0000000100007836 */ /* 0x000fe40000000000 */
[----:B------:R-:W-:Y:S02]  /*5ff0*/  VIADD R13, R13, 0x1 ;  /* 0x000000010d0d7836 */ /* 0x000fe40000000000 */
[----:B0-----:R-:W-:Y:S01]  /*6000*/  VIADD R6, R6, 0x4 ;  /* 0x0000000406067836 */ /* 0x001fe20000000000 */
[----:B------:R-:W-:Y:S01]  /*6010*/  ISETP.NE.AND P0, PT, R0, RZ, PT ;  /* 0x000000ff0000720c */ /* 0x000fe20003f05270 */
[----:B--2---:R0:W-:-:S12]  /*6020*/  STG.E desc[UR6][R2.64], R7 ;  /* 0x0000000702007986 */ /* 0x0041d8000c101906 */
[----:B------:R-:W-:Y:S05]  /*6030*/  @P0 BRA `(.L_x_38) ;  /* 0xfffffffc00e00947 */ /* 0x000fea000383ffff */
[----:B------:R-:W-:Y:S05]  /*6040*/  EXIT ;  /* 0x000000000000794d */ /* 0x000fea0003800000 */
.L_x_29:
[----:B------:R-:W1:Y:S01]  /*6050*/  LDCU.64 UR4, c[0x0][0x390] ;  /* 0x00007200ff0477ac */ /* 0x000e620008000a00 */
[----:B------:R-:W-:Y:S01]  /*6060*/  SHF.R.S32.HI R3, RZ, 0x1f, R20 ;  /* 0x0000001fff037819 */ /* 0x000fe20000011414 */
[----:B------:R-:W-:Y:S01]  /*6070*/  IMAD.MOV.U32 R5, RZ, RZ, 0x7fffffff ;  /* 0x7fffffffff057424 */ /* 0x000fe200078e00ff */
[----:B-1----:R-:W-:-:S04]  /*6080*/  LEA R2, P0, R20, UR4, 0x2 ;  /* 0x0000000414027c11 */ /* 0x002fc8000f8010ff */
[----:B------:R-:W-:-:S05]  /*6090*/  LEA.HI.X R3, R20, UR5, R3, 0x2, P0 ;  /* 0x0000000514037c11 */ /* 0x000fca00080f1403 */
[----:B------:R-:W-:Y:S01]  /*60a0*/  STG.E desc[UR6][R2.64], R5 ;  /* 0x0000000502007986 */ /* 0x000fe2000c101906 */
[----:B0-----:R-:W-:Y:S05]  /*60b0*/  EXIT ;  /* 0x000000000000794d */ /* 0x001fea0003800000 */
.L_x_39:
[----:B------:R-:W-:-:S00]  /*60c0*/  BRA `(.L_x_39) ;  /* 0xfffffffc00fc7947 */ /* 0x000fc0000383ffff */
[----:B------:R-:W-:-:S00]  /*60d0*/  NOP ;  /* 0x0000000000007918 */ /* 0x000fc00000000000 */
        /* <DEDUP_REMOVED lines=10> */
.L_x_40:


//--------------------- .nv.global.init           --------------------------
	.section	.nv.global.init,"aw",@progbits
	.align	4
.nv.global.init:
	.type		mrg32k3aM1SubSeq,@object
	.size		mrg32k3aM1SubSeq,(mrg32k3aM2SubSeq - mrg32k3aM1SubSeq)
mrg32k3aM1SubSeq:
        /*0000*/ 	.byte	0x0b, 0xcc, 0xee, 0x04, 0x73, 0x29, 0x8b, 0x6f, 0xf6, 0x53, 0x03, 0xf6, 0x23, 0xf6, 0xea, 0xda
        /* <DEDUP_REMOVED lines=125> */
	.type		mrg32k3aM2SubSeq,@object
	.size		mrg32k3aM2SubSeq,(mrg32k3aM1 - mrg32k3aM2SubSeq)
mrg32k3aM2SubSeq:
        /* <DEDUP_REMOVED lines=126> */
	.type		mrg32k3aM1,@object
	.size		mrg32k3aM1,(mrg32k3aM1Seq - mrg32k3aM1)
mrg32k3aM1:
        /* <DEDUP_REMOVED lines=144> */
	.type		mrg32k3aM1Seq,@object
	.size		mrg32k3aM1Seq,(mrg32k3aM2 - mrg32k3aM1Seq)
mrg32k3aM1Seq:
        /* <DEDUP_REMOVED lines=144> */
	.type		mrg32k3aM2,@object
	.size		mrg32k3aM2,(mrg32k3aM2Seq - mrg32k3aM2)
mrg32k3aM2:
        /* <DEDUP_REMOVED lines=144> */
	.type		mrg32k3aM2Seq,@object
	.size		mrg32k3aM2Seq,(precalc_xorwow_matrix - mrg32k3aM2Seq)
mrg32k3aM2Seq:
        /* <DEDUP_REMOVED lines=144> */
	.type		precalc_xorwow_matrix,@object
	.size		precalc_xorwow_matrix,(precalc_xorwow_offset_matrix - precalc_xorwow_matrix)
precalc_xorwow_matrix:
        /* <DEDUP_REMOVED lines=6400> */
	.type		precalc_xorwow_offset_matrix,@object
	.size		precalc_xorwow_offset_matrix,(.L_1 - precalc_xorwow_offset_matrix)
precalc_xorwow_offset_matrix:
        /* <DEDUP_REMOVED lines=6400> */
.L_1:


//--------------------- .nv.shared.reserved.0     --------------------------
	.section	.nv.shared.reserved.0,"aw",@nobits
	.weak		__nv_reservedSMEM_offset_0_alias
	.size		__nv_reservedSMEM_offset_0_alias, 0, 64
	.other		__nv_reservedSMEM_offset_0_alias,@"STO_CUDA_RESERVED_SHARED STV_DEFAULT"
__nv_reservedSMEM_offset_0_alias:
	.zero		0
	.zero		64


//--------------------- .nv.constant0._Z9tspKernelPiiS_S_i --------------------------
	.section	.nv.constant0._Z9tspKernelPiiS_S_i,"a",@progbits
	.sectionflags	@""
	.align	4
.nv.constant0._Z9tspKernelPiiS_S_i:
	.zero		932


//--------------------- SYMBOLS --------------------------

	.type		.nv.reservedSmem.offset0,@object
	.size		.nv.reservedSmem.offset0,0x4
